def gluon_wgmma(
    a_ptr,
    b_ptr,
    c_ptr,
    M,
    N,
    K,
    stride_am,
    stride_bk,
    stride_cm,
    BLOCK_M: gl.constexpr,
    BLOCK_N: gl.constexpr,
    BLOCK_K: gl.constexpr,
    DTYPE: gl.constexpr,
    A_LAYOUT: gl.constexpr,
    B_LAYOUT: gl.constexpr,
    C_LAYOUT: gl.constexpr,
    B_SHAPE: gl.constexpr,
    TRANS_B: gl.constexpr,
    NUM_BUFFERS: gl.constexpr,
    NUM_WARPS: gl.constexpr,
):
    a_desc = tma.make_tensor_descriptor(
        a_ptr, [M, K], [stride_am, 1], [BLOCK_M, BLOCK_K], A_LAYOUT
    )
    b_desc = tma.make_tensor_descriptor(
        b_ptr,
        [N, K] if TRANS_B else [K, N],
        [stride_bk, 1],
        B_SHAPE,
        B_LAYOUT,
    )
    c_desc = tma.make_tensor_descriptor(
        c_ptr, [M, N], [stride_cm, 1], [BLOCK_M, BLOCK_N], C_LAYOUT
    )

    a_bufs = gl.allocate_shared_memory(
        DTYPE, [NUM_BUFFERS, BLOCK_M, BLOCK_K], A_LAYOUT
    )
    b_bufs = gl.allocate_shared_memory(DTYPE, [NUM_BUFFERS] + B_SHAPE, B_LAYOUT)

    pid_m = gl.program_id(0)
    pid_n = gl.program_id(1)
    off_m = pid_m * BLOCK_M
    off_n = pid_n * BLOCK_N

    mma_layout: gl.constexpr = pick_wgmma_layout(DTYPE, BLOCK_M, BLOCK_N, NUM_WARPS)
    acc = warpgroup_mma_init(
        gl.zeros((BLOCK_M, BLOCK_N), dtype=gl.float32, layout=mma_layout)
    )

    bars = gl.allocate_shared_memory(
        gl.int64, [NUM_BUFFERS, 1], mbarrier.MBarrierLayout()
    )
    for i in gl.static_range(NUM_BUFFERS):
        mbarrier.init(bars.index(i), count=1)
    idx = 0
    phase = 0

    for k in range(0, K, BLOCK_K):
        a = a_bufs.index(idx)
        b = b_bufs.index(idx)
        bar = bars.index(idx)
        mbarrier.expect(bar, a_desc.block_type.nbytes + b_desc.block_type.nbytes)
        tma.async_copy_global_to_shared(a_desc, [off_m, k], bar, a)
        tma.async_copy_global_to_shared(
            b_desc, [off_n, k] if TRANS_B else [k, off_n], bar, b
        )
        mbarrier.wait(bar, phase=phase)

        if TRANS_B:
            b = b.permute((1, 0))
        acc = warpgroup_mma_wait(num_outstanding=0, deps=(acc,))
        acc = warpgroup_mma(a, b, acc, is_async=True)

        idx += 1
        if idx == NUM_BUFFERS:
            idx = 0
            phase ^= 1

    acc = warpgroup_mma_wait(num_outstanding=0, deps=(acc,))
    for i in gl.static_range(NUM_BUFFERS):
        mbarrier.invalidate(bars.index(i))

    c_smem = gl.allocate_shared_memory(DTYPE, [BLOCK_M, BLOCK_N], C_LAYOUT)
    c_smem.store(acc.to(DTYPE))
    fence_async_shared()
    tma.async_copy_shared_to_global(c_desc, [off_m, off_n], c_smem)
    tma.store_wait(pendings=0)

# config = {"BLOCK_K": 128, "BLOCK_M": 256, "BLOCK_N": 256, "arch": "sm_90", "dtype": "bf16", "num_buffers": 2, "num_warps": 8, "trans_b": 0}
# arch = sm_90


// ===== COMPILED SASS (sm_90a) =====

	.target	sm_90a

	.elftype	@"ET_EXEC"


//--------------------- .note.nv.tkinfo           --------------------------
	.section	.note.nv.tkinfo,"",@"SHT_NOTE"
	.sectionflags	@"SHF_NOTE_NV_TKINFO"
	.tkinfo
        /*0018*/ 	.word	0x00000002
        /*0030*/ 	.string	""
        /*0030*/ 	.string	"ptxas"
        /*0030*/ 	.string	"Cuda compilation tools, release 13.0, V13.0.88"
        /*0030*/ 	.string	"Build cuda_13.0.r13.0/compiler.36424714_0"
        /*0030*/ 	.string	"-v  -suppress-debug-info  -lineinfo  -arch sm_90a "



//--------------------- .note.nv.cuinfo           --------------------------
	.section	.note.nv.cuinfo,"",@"SHT_NOTE"
	.sectionflags	@"SHF_NOTE_NV_CUINFO"
        /*0018*/ 	.short	0x0002
        /*001a*/ 	.short	0x005a
        /*001c*/ 	.short	0x0082
	.zero		2


//--------------------- .nv.info                  --------------------------
	.section	.nv.info,"",@"SHT_CUDA_INFO"
	.align	4


	//----- nvinfo : EIATTR_REGCOUNT
	.align		4
        /*0000*/ 	.byte	0x04, 0x2f
        /*0002*/ 	.short	(.L_1 - .L_0)
	.align		4
.L_0:
        /*0004*/ 	.word	index@(gluon_wgmma)
        /*0008*/ 	.word	0x000000ff


	//----- nvinfo : EIATTR_FRAME_SIZE
	.align		4
.L_1:
        /*000c*/ 	.byte	0x04, 0x11
        /*000e*/ 	.short	(.L_3 - .L_2)
	.align		4
.L_2:
        /*0010*/ 	.word	index@(gluon_wgmma)
        /*0014*/ 	.word	0x00000270


	//----- nvinfo : EIATTR_MIN_STACK_SIZE
	.align		4
.L_3:
        /*0018*/ 	.byte	0x04, 0x12
        /*001a*/ 	.short	(.L_5 - .L_4)
	.align		4
.L_4:
        /*001c*/ 	.word	index@(gluon_wgmma)
        /*0020*/ 	.word	0x00000270
.L_5:


//--------------------- .nv.compat                --------------------------
	.section	.nv.compat,"",@"SHT_CUDA_COMPAT_INFO"
	.align	4
        /*0000*/ 	.byte	0x02, 0x09, 0x01, 0x00, 0x02, 0x02, 0x04, 0x00, 0x02, 0x05, 0x05, 0x00, 0x03, 0x07, 0x01, 0x01
        /*0010*/ 	.byte	0x02, 0x03, 0x03, 0x00, 0x02, 0x06, 0x01, 0x00, 0x04, 0x0b, 0x08, 0x00, 0x00, 0x00, 0x00, 0x00
        /*0020*/ 	.byte	0x00, 0x00, 0x00, 0x00


//--------------------- .nv.info.gluon_wgmma      --------------------------
	.section	.nv.info.gluon_wgmma,"",@"SHT_CUDA_INFO"
	.sectionflags	@""
	.align	4


	//----- nvinfo : EIATTR_CUDA_API_VERSION
	.align		4
        /*0000*/ 	.byte	0x04, 0x37
        /*0002*/ 	.short	(.L_7 - .L_6)
.L_6:
        /*0004*/ 	.word	0x00000082


	//----- nvinfo : EIATTR_KPARAM_INFO
	.align		4
.L_7:
        /*0008*/ 	.byte	0x04, 0x17
        /*000a*/ 	.short	(.L_9 - .L_8)
.L_8:
        /*000c*/ 	.word	0x00000000
        /*0010*/ 	.short	0x000a
        /*0012*/ 	.short	0x0048
        /*0014*/ 	.byte	0x00, 0xf4, 0x21, 0x00


	//----- nvinfo : EIATTR_KPARAM_INFO
	.align		4
.L_9:
        /*0018*/ 	.byte	0x04, 0x17
        /*001a*/ 	.short	(.L_11 - .L_10)
.L_10:
        /*001c*/ 	.word	0x00000000
        /*0020*/ 	.short	0x0009
        /*0022*/ 	.short	0x0040
        /*0024*/ 	.byte	0x00, 0xf4, 0x21, 0x00


	//----- nvinfo : EIATTR_KPARAM_INFO
	.align		4
.L_11:
        /*0028*/ 	.byte	0x04, 0x17
        /*002a*/ 	.short	(.L_13 - .L_12)
.L_12:
        /*002c*/ 	.word	0x00000000
        /*0030*/ 	.short	0x0008
        /*0032*/ 	.short	0x0038
        /*0034*/ 	.byte	0x00, 0xf0, 0x21, 0x00


	//----- nvinfo : EIATTR_KPARAM_INFO
	.align		4
.L_13:
        /*0038*/ 	.byte	0x04, 0x17
        /*003a*/ 	.short	(.L_15 - .L_14)
.L_14:
        /*003c*/ 	.word	0x00000000
        /*0040*/ 	.short	0x0007
        /*0042*/ 	.short	0x0030
        /*0044*/ 	.byte	0x00, 0xf0, 0x21, 0x00


	//----- nvinfo : EIATTR_KPARAM_INFO
	.align		4
.L_15:
        /*0048*/ 	.byte	0x04, 0x17
        /*004a*/ 	.short	(.L_17 - .L_16)
.L_16:
        /*004c*/ 	.word	0x00000000
        /*0050*/ 	.short	0x0006
        /*0052*/ 	.short	0x0028
        /*0054*/ 	.byte	0x00, 0xf0, 0x21, 0x00


	//----- nvinfo : EIATTR_KPARAM_INFO
	.align		4
.L_17:
        /*0058*/ 	.byte	0x04, 0x17
        /*005a*/ 	.short	(.L_19 - .L_18)
.L_18:
        /*005c*/ 	.word	0x00000000
        /*0060*/ 	.short	0x0005
        /*0062*/ 	.short	0x0020
        /*0064*/ 	.byte	0x00, 0xf0, 0x11, 0x00


	//----- nvinfo : EIATTR_KPARAM_INFO
	.align		4
.L_19:
        /*0068*/ 	.byte	0x04, 0x17
        /*006a*/ 	.short	(.L_21 - .L_20)
.L_20:
        /*006c*/ 	.word	0x00000000
        /*0070*/ 	.short	0x0004
        /*0072*/ 	.short	0x001c
        /*0074*/ 	.byte	0x00, 0xf0, 0x11, 0x00


	//----- nvinfo : EIATTR_KPARAM_INFO
	.align		4
.L_21:
        /*0078*/ 	.byte	0x04, 0x17
        /*007a*/ 	.short	(.L_23 - .L_22)
.L_22:
        /*007c*/ 	.word	0x00000000
        /*0080*/ 	.short	0x0003
        /*0082*/ 	.short	0x0018
        /*0084*/ 	.byte	0x00, 0xf0, 0x11, 0x00


	//----- nvinfo : EIATTR_KPARAM_INFO
	.align		4
.L_23:
        /*0088*/ 	.byte	0x04, 0x17
        /*008a*/ 	.short	(.L_25 - .L_24)
.L_24:
        /*008c*/ 	.word	0x00000000
        /*0090*/ 	.short	0x0002
        /*0092*/ 	.short	0x0010
        /*0094*/ 	.byte	0x00, 0xf4, 0x21, 0x00


	//----- nvinfo : EIATTR_KPARAM_INFO
	.align		4
.L_25:
        /*0098*/ 	.byte	0x04, 0x17
        /*009a*/ 	.short	(.L_27 - .L_26)
.L_26:
        /*009c*/ 	.word	0x00000000
        /*00a0*/ 	.short	0x0001
        /*00a2*/ 	.short	0x0008
        /*00a4*/ 	.byte	0x00, 0xf4, 0x21, 0x00


	//----- nvinfo : EIATTR_KPARAM_INFO
	.align		4
.L_27:
        /*00a8*/ 	.byte	0x04, 0x17
        /*00aa*/ 	.short	(.L_29 - .L_28)
.L_28:
        /*00ac*/ 	.word	0x00000000
        /*00b0*/ 	.short	0x0000
        /*00b2*/ 	.short	0x0000
        /*00b4*/ 	.byte	0x00, 0xf4, 0x21, 0x00


	//----- nvinfo : EIATTR_SPARSE_MMA_MASK
	.align		4
.L_29:
        /*00b8*/ 	.byte	0x03, 0x50
        /*00ba*/ 	.short	0x0000


	//----- nvinfo : EIATTR_MAXREG_COUNT
	.align		4
        /*00bc*/ 	.byte	0x03, 0x1b
        /*00be*/ 	.short	0x00ff


	//----- nvinfo : EIATTR_NUM_BARRIERS
	.align		4
        /*00c0*/ 	.byte	0x02, 0x4c
        /*00c2*/ 	.byte	0x01
	.zero		1


	//----- nvinfo : EIATTR_ANNOTATIONS
	.align		4
        /*00c4*/ 	.byte	0x04, 0x55
        /*00c6*/ 	.short	(.L_31 - .L_30)


	//   ....[0]....
.L_30:
        /*00c8*/ 	.word	0x00000001
        /*00cc*/ 	.byte	0x50, 0x11, 0x00, 0x00, 0x01, 0x00, 0x00, 0x00, 0xa0, 0x12, 0x00, 0x00, 0x01, 0x00, 0x00, 0x00
        /* <DEDUP_REMOVED lines=272> */
        /*11dc*/ 	.byte	0xd0, 0x47, 0x00, 0x00, 0x01, 0x00, 0x00, 0x00, 0xe0, 0x47, 0x00, 0x00


	//----- nvinfo : EIATTR_MERCURY_ISA_VERSION
	.align		4
.L_31:
        /*11e8*/ 	.byte	0x03, 0x5f
        /*11ea*/ 	.short	0x0101


	//----- nvinfo : EIATTR_INT_WARP_WIDE_INSTR_OFFSETS
	.align		4
        /*11ec*/ 	.byte	0x04, 0x31
        /*11ee*/ 	.short	(.L_33 - .L_32)


	//   ....[0]....
.L_32:
        /*11f0*/ 	.word	0x000012d0


	//   ....[1]....
        /*11f4*/ 	.word	0x000012f0


	//   ....[2]....
        /*11f8*/ 	.word	0x000013b0


	//   ....[3]....
        /*11fc*/ 	.word	0x00002cc0


	//   ....[4]....
        /*1200*/ 	.word	0x00002cd0


	//   ....[5]....
        /*1204*/ 	.word	0x00002d50


	//   ....[6]....
        /*1208*/ 	.word	0x00002d80


	//   ....[7]....
        /*120c*/ 	.word	0x00004a30


	//   ....[8]....
        /*1210*/ 	.word	0x00004a50


	//----- nvinfo : EIATTR_COOP_GROUP_MASK_REGIDS
	.align		4
.L_33:
        /*1214*/ 	.byte	0x04, 0x29
        /*1216*/ 	.short	(.L_35 - .L_34)


	//   ....[0]....
.L_34:
        /*1218*/ 	.word	0xffffffff


	//   ....[1]....
        /*121c*/ 	.word	0xffffffff


	//   ....[2]....
        /*1220*/ 	.word	0xffffffff


	//----- nvinfo : EIATTR_COOP_GROUP_INSTR_OFFSETS
	.align		4
.L_35:
        /*1224*/ 	.byte	0x04, 0x28
        /*1226*/ 	.short	(.L_37 - .L_36)


	//   ....[0]....
.L_36:
        /*1228*/ 	.word	0x00000160


	//   ....[1]....
        /*122c*/ 	.word	0x00000730


	//   ....[2]....
        /*1230*/ 	.word	0x00000ce0


	//----- nvinfo : EIATTR_MBARRIER_INSTR_OFFSETS
	.align		4
.L_37:
        /*1234*/ 	.byte	0x04, 0x39
        /*1236*/ 	.short	(.L_39 - .L_38)


	//   ....[0]....
.L_38:
        /*1238*/ 	.word	0x00001de0
        /*123c*/ 	.word	0x000000ff
        /*1240*/ 	.word	0x00040000
        /*1244*/ 	.short	0x0100
        /*1246*/ 	.byte	0x37
	.zero		1


	//   ....[1]....
        /*1248*/ 	.word	0x00001f90
        /*124c*/ 	.word	0x000000ff
        /*1250*/ 	.word	0x00040008
        /*1254*/ 	.short	0x0100
        /*1256*/ 	.byte	0x37
	.zero		1


	//   ....[2]....
        /*1258*/ 	.word	0x00002e10
        /*125c*/ 	.word	0x000000ff
        /*1260*/ 	.word	0x00040000
        /*1264*/ 	.short	0x010a
        /*1266*/ 	.byte	0x16
	.zero		1


	//   ....[3]....
        /*1268*/ 	.word	0x00003f10
        /*126c*/ 	.word	0x000000ff
        /*1270*/ 	.word	0x00040000
        /*1274*/ 	.short	0x0108
        /*1276*/ 	.byte	0x37
	.zero		1


	//   ....[4]....
        /*1278*/ 	.word	0x00003fc0
        /*127c*/ 	.word	0x000000ff
        /*1280*/ 	.word	0x00040008
        /*1284*/ 	.short	0x0108
        /*1286*/ 	.byte	0x37
	.zero		1


	//   ....[5]....
        /*1288*/ 	.word	0x00005390
        /*128c*/ 	.word	0x000000ff
        /*1290*/ 	.word	0x00040000
        /*1294*/ 	.short	0x010a
        /*1296*/ 	.byte	0x16
	.zero		1


	//----- nvinfo : EIATTR_NUM_MBARRIERS
	.align		4
.L_39:
        /*1298*/ 	.byte	0x03, 0x38
        /*129a*/ 	.short	0x0002


	//----- nvinfo : EIATTR_EXIT_INSTR_OFFSETS
	.align		4
        /*129c*/ 	.byte	0x04, 0x1c
        /*129e*/ 	.short	(.L_41 - .L_40)


	//   ....[0]....
.L_40:
        /*12a0*/ 	.word	0x00005380


	//----- nvinfo : EIATTR_REQNTID
	.align		4
.L_41:
        /*12a4*/ 	.byte	0x04, 0x10
        /*12a6*/ 	.short	(.L_43 - .L_42)
.L_42:
        /*12a8*/ 	.word	0x00000100
        /*12ac*/ 	.word	0x00000001
        /*12b0*/ 	.word	0x00000001


	//----- nvinfo : EIATTR_CRS_STACK_SIZE
	.align		4
.L_43:
        /*12b4*/ 	.byte	0x04, 0x1e
        /*12b6*/ 	.short	(.L_45 - .L_44)
.L_44:
        /*12b8*/ 	.word	0x00000000


	//----- nvinfo : EIATTR_CBANK_PARAM_SIZE
	.align		4
.L_45:
        /*12bc*/ 	.byte	0x03, 0x19
        /*12be*/ 	.short	0x0050


	//----- nvinfo : EIATTR_PARAM_CBANK
	.align		4
        /*12c0*/ 	.byte	0x04, 0x0a
        /*12c2*/ 	.short	(.L_47 - .L_46)
	.align		4
.L_46:
        /*12c4*/ 	.word	index@(.nv.constant0.gluon_wgmma)
        /*12c8*/ 	.short	0x0210
        /*12ca*/ 	.short	0x0050


	//----- nvinfo : EIATTR_SW_WAR
	.align		4
.L_47:
        /*12cc*/ 	.byte	0x04, 0x36
        /*12ce*/ 	.short	(.L_49 - .L_48)
.L_48:
        /*12d0*/ 	.word	0x00000008
.L_49:


//--------------------- .nv.callgraph             --------------------------
	.section	.nv.callgraph,"",@"SHT_CUDA_CALLGRAPH"
	.align	4
	.sectionentsize	8
	.align		4
        /*0000*/ 	.word	0x00000000
	.align		4
        /*0004*/ 	.word	0xffffffff
	.align		4
        /*0008*/ 	.word	0x00000000
	.align		4
        /*000c*/ 	.word	0xfffffffe
	.align		4
        /*0010*/ 	.word	0x00000000
	.align		4
        /*0014*/ 	.word	0xfffffffd
	.align		4
        /*0018*/ 	.word	0x00000000
	.align		4
        /*001c*/ 	.word	0xfffffffc


//--------------------- .text.gluon_wgmma         --------------------------
	.section	.text.gluon_wgmma,"ax",@progbits
	.align	128
        .global         gluon_wgmma
        .type           gluon_wgmma,@function
        .size           gluon_wgmma,(.L_x_52 - gluon_wgmma)
        .other          gluon_wgmma,@"STO_CUDA_ENTRY STV_DEFAULT"
gluon_wgmma:
.text.gluon_wgmma:
[----:B------:R-:W1:Y:S01]  /*0000*/  LDC R1, c[0x0][0x28] ;  /* 0x00000a00ff017b82 */ /* 0x000e620000000800 */
[----:B------:R-:W2:Y:S07]  /*0010*/  S2R R20, SR_TID.X ;  /* 0x0000000000147919 */ /* 0x000eae0000002100 */
[----:B------:R-:W3:Y:S01]  /*0020*/  S2UR UR4, SR_CgaCtaId ;  /* 0x00000000000479c3 */ /* 0x000ee20000008800 */
[----:B------:R-:W-:Y:S01]  /*0030*/  UMOV UR55, 0x400 ;  /* 0x0000040000377882 */ /* 0x000fe20000000000 */
[----:B------:R-:W-:Y:S01]  /*0040*/  ULDC UR6, c[0x0][0xc] ;  /* 0x0000030000067ab9 */ /* 0x000fe20000000800 */
[----:B------:R-:W-:Y:S01]  /*0050*/  ULDC.64 UR48, c[0x0][0x250] ;  /* 0x0000940000307ab9 */ /* 0x000fe20000000a00 */
[----:B------:R-:W-:Y:S01]  /*0060*/  BSSY B0, `(.L_x_0) ;  /* 0x000001f000007945 */ /* 0x000fe20003800000 */
[----:B-1----:R-:W-:-:S03]  /*0070*/  VIADD R1, R1, 0xfffffd90 ;  /* 0xfffffd9001017836 */ /* 0x002fc60000000000 */
[----:B------:R-:W1:Y:S08]  /*0080*/  LDC R6, c[0x0][0x228] ;  /* 0x00008a00ff067b82 */ /* 0x000e700000000800 */
[----:B------:R-:W4:Y:S08]  /*0090*/  LDC R13, c[0x0][0x230] ;  /* 0x00008c00ff0d7b82 */ /* 0x000f300000000800 */
[----:B------:R-:W-:Y:S01]  /*00a0*/  S2UR UR50, SR_CTAID.Y ;  /* 0x00000000003279c3 */ /* 0x000fe20000002600 */
[----:B---3--:R-:W-:-:S03]  /*00b0*/  ULEA UR55, UR4, UR55, 0x18 ;  /* 0x0000003704377291 */ /* 0x008fc6000f8ec03f */
[----:B------:R-:W-:Y:S01]  /*00c0*/  ULDC UR4, c[0x0][0x10] ;  /* 0x0000040000047ab9 */ /* 0x000fe20000000800 */
[----:B--2---:R-:W-:-:S03]  /*00d0*/  LOP3.LUT R3, R20, 0xff, RZ, 0xc0, !PT ;  /* 0x000000ff14037812 */ /* 0x004fc600078ec0ff */
[----:B------:R-:W2:Y:S01]  /*00e0*/  S2UR UR5, SR_CTAID.Z ;  /* 0x00000000000579c3 */ /* 0x000ea20000002700 */
[----:B-1----:R-:W-:Y:S01]  /*00f0*/  VIADD R6, R6, 0xffffffff ;  /* 0xffffffff06067836 */ /* 0x002fe20000000000 */
[C---:B------:R-:W-:Y:S02]  /*0100*/  ISETP.GE.U32.AND P0, PT, R3.reuse, 0x20, PT ;  /* 0x000000200300780c */ /* 0x040fe40003f06070 */
[C---:B------:R-:W-:Y:S02]  /*0110*/  ISETP.NE.U32.AND P2, PT, R3.reuse, RZ, PT ;  /* 0x000000ff0300720c */ /* 0x040fe40003f45070 */
[----:B------:R-:W-:Y:S02]  /*0120*/  LEA R12, R3, UR55, 0x2 ;  /* 0x00000037030c7c11 */ /* 0x000fe4000f8e10ff */
[----:B------:R-:W1:Y:S01]  /*0130*/  S2UR UR51, SR_CTAID.X ;  /* 0x00000000003379c3 */ /* 0x000e620000002500 */
[----:B----4-:R-:W-:-:S06]  /*0140*/  VIADD R8, R13, 0xffffffff ;  /* 0xffffffff0d087836 */ /* 0x010fcc0000000000 */
[----:B------:R3:W-:Y:S01]  /*0150*/  @!P0 STS [R12], RZ ;  /* 0x000000ff0c008388 */ /* 0x0007e20000000800 */
[----:B------:R-:W-:-:S03]  /*0160*/  NOP ;  /* 0x0000000000007918 */ /* 0x000fc60000000000 */
[----:B------:R3:W-:Y:S01]  /*0170*/  @!P2 STS [UR55+0x24], R6 ;  /* 0x00002406ff00a988 */ /* 0x0007e20008000837 */
[----:B--2---:R-:W-:-:S03]  /*0180*/  UIMAD UR4, UR5, UR4, UR50 ;  /* 0x00000004050472a4 */ /* 0x004fc6000f8e0232 */
[----:B------:R3:W-:Y:S01]  /*0190*/  @!P2 STS [UR55+0x20], R8 ;  /* 0x00002008ff00a988 */ /* 0x0007e20008000837 */
[----:B-1----:R-:W-:-:S04]  /*01a0*/  UIMAD UR4, UR4, UR6, UR51 ;  /* 0x00000006040472a4 */ /* 0x002fc8000f8e0233 */
[----:B------:R-:W-:-:S04]  /*01b0*/  UIMAD UR8, UR4, 0x180, URZ ;  /* 0x00000180040878a4 */ /* 0x000fc8000f8e023f */
[----:B------:R-:W-:-:S04]  /*01c0*/  UIADD3 UR4, UP0, UR8, UR48, URZ ;  /* 0x0000003008047290 */ /* 0x000fc8000ff1e03f */
[----:B------:R-:W-:Y:S01]  /*01d0*/  ULEA.HI.X.SX32 UR5, UR8, UR49, 0x1, UP0 ;  /* 0x0000003108057291 */ /* 0x000fe200080f0e3f */
[----:B---3--:R-:W-:Y:S11]  /*01e0*/  @P2 BRA `(.L_x_1) ;  /* 0x0000000000182947 */ /* 0x008ff60003800000 */
[----:B------:R-:W1:Y:S01]  /*01f0*/  LDS R0, [UR55+0x8] ;  /* 0x00000837ff007984 */ /* 0x000e620008000800 */
[----:B------:R-:W2:Y:S01]  /*0200*/  LDC.64 R10, c[0x0][0x210] ;  /* 0x00008400ff0a7b82 */ /* 0x000ea20000000a00 */
[----:B------:R-:W-:Y:S02]  /*0210*/  IMAD.MOV.U32 R5, RZ, RZ, 0x70 ;  /* 0x00000070ff057424 */ /* 0x000fe400078e00ff */
[----:B--2---:R2:W-:Y:S03]  /*0220*/  STS.64 [UR55], R10 ;  /* 0x0000000aff007988 */ /* 0x0045e60008000a37 */
[----:B-1----:R-:W-:-:S05]  /*0230*/  LOP3.LUT R0, R0, 0x10, R5, 0xd8, !PT ;  /* 0x0000001000007812 */ /* 0x002fca00078ed805 */
[----:B------:R2:W-:Y:S02]  /*0240*/  STS [UR55+0x8], R0 ;  /* 0x00000800ff007988 */ /* 0x0005e40008000837 */
.L_x_1:
[----:B------:R-:W-:Y:S05]  /*0250*/  BSYNC B0 ;  /* 0x0000000000007941 */ /* 0x000fea0003800000 */
.L_x_0:
[----:B------:R-:W-:Y:S04]  /*0260*/  BSSY B0, `(.L_x_2) ;  /* 0x000000a000007945 */ /* 0x000fe80003800000 */
[----:B------:R-:W-:Y:S05]  /*0270*/  @P2 BRA `(.L_x_3) ;  /* 0x0000000000202947 */ /* 0x000fea0003800000 */
[----:B--2---:R-:W1:Y:S01]  /*0280*/  LDS R0, [UR55+0x34] ;  /* 0x00003437ff007984 */ /* 0x004e620008000800 */
[----:B------:R-:W-:Y:S02]  /*0290*/  IMAD.MOV.U32 R5, RZ, RZ, 0x3f000000 ;  /* 0x3f000000ff057424 */ /* 0x000fe400078e00ff */
[----:B------:R-:W-:Y:S01]  /*02a0*/  @!P2 IMAD.MOV.U32 R2, RZ, RZ, 0xff ;  /* 0x000000ffff02a424 */ /* 0x000fe200078e00ff */
[----:B------:R-:W2:Y:S02]  /*02b0*/  @!P2 LDS R7, [UR55+0x38] ;  /* 0x00003837ff07a984 */ /* 0x000ea40008000800 */
[----:B-1----:R-:W-:Y:S02]  /*02c0*/  LOP3.LUT R0, R0, 0xff000000, R5, 0xb8, !PT ;  /* 0xff00000000007812 */ /* 0x002fe400078eb805 */
[----:B--2---:R-:W-:-:S03]  /*02d0*/  @!P2 LOP3.LUT R2, R7, 0xff, R2, 0xb8, !PT ;  /* 0x000000ff0702a812 */ /* 0x004fc600078eb802 */
[----:B------:R1:W-:Y:S04]  /*02e0*/  STS [UR55+0x34], R0 ;  /* 0x00003400ff007988 */ /* 0x0003e80008000837 */
[----:B------:R1:W-:Y:S02]  /*02f0*/  @!P2 STS [UR55+0x38], R2 ;  /* 0x00003802ff00a988 */ /* 0x0003e40008000837 */
.L_x_3:
[----:B------:R-:W-:Y:S05]  /*0300*/  BSYNC B0 ;  /* 0x0000000000007941 */ /* 0x000fea0003800000 */
.L_x_2:
[----:B------:R-:W-:Y:S04]  /*0310*/  BSSY B0, `(.L_x_4) ;  /* 0x000000e000007945 */ /* 0x000fe80003800000 */
[----:B------:R-:W-:Y:S05]  /*0320*/  @P2 BRA `(.L_x_5) ;  /* 0x0000000000302947 */ /* 0x000fea0003800000 */
[----:B-1----:R-:W1:Y:S01]  /*0330*/  LDS R2, [UR55+0x34] ;  /* 0x00003437ff027984 */ /* 0x002e620008000800 */
[----:B------:R-:W3:Y:S03]  /*0340*/  LDC.64 R4, c[0x0][0x238] ;  /* 0x00008e00ff047b82 */ /* 0x000ee60000000a00 */
[----:B--2---:R-:W2:Y:S01]  /*0350*/  LDS R0, [UR55+0x1c] ;  /* 0x00001c37ff007984 */ /* 0x004ea20008000800 */
[C---:B---3--:R-:W-:Y:S01]  /*0360*/  SHF.L.U64.HI R5, R4.reuse, 0x1, R5 ;  /* 0x0000000104057819 */ /* 0x048fe20000010205 */
[----:B------:R-:W-:-:S03]  /*0370*/  IMAD.SHL.U32 R4, R4, 0x2, RZ ;  /* 0x0000000204047824 */ /* 0x000fc600078e00ff */
[--C-:B------:R-:W-:Y:S02]  /*0380*/  SHF.R.U32.HI R7, RZ, 0x4, R5.reuse ;  /* 0x00000004ff077819 */ /* 0x100fe40000011605 */
[----:B------:R-:W-:-:S05]  /*0390*/  SHF.R.U64 R4, R4, 0x4, R5 ;  /* 0x0000000404047819 */ /* 0x000fca0000001205 */
[----:B------:R3:W-:Y:S01]  /*03a0*/  STS [UR55+0xc], R4 ;  /* 0x00000c04ff007988 */ /* 0x0007e20008000837 */
[----:B-1----:R-:W-:Y:S02]  /*03b0*/  LOP3.LUT R2, R2, 0x7, RZ, 0xb8, !PT ;  /* 0x0000000702027812 */ /* 0x002fe400078eb8ff */
[----:B--2---:R-:W-:-:S03]  /*03c0*/  LOP3.LUT R0, R0, 0xf, R7, 0xb8, !PT ;  /* 0x0000000f00007812 */ /* 0x004fc600078eb807 */
[----:B------:R3:W-:Y:S04]  /*03d0*/  STS [UR55+0x34], R2 ;  /* 0x00003402ff007988 */ /* 0x0007e80008000837 */
[----:B------:R3:W-:Y:S02]  /*03e0*/  STS [UR55+0x1c], R0 ;  /* 0x00001c00ff007988 */ /* 0x0007e40008000837 */
.L_x_5:
[----:B------:R-:W-:Y:S05]  /*03f0*/  BSYNC B0 ;  /* 0x0000000000007941 */ /* 0x000fea0003800000 */
.L_x_4:
[----:B------:R-:W-:Y:S04]  /*0400*/  BSSY B1, `(.L_x_6) ;  /* 0x000001b000017945 */ /* 0x000fe80003800000 */
[----:B------:R-:W-:Y:S01]  /*0410*/  BSSY B0, `(.L_x_7) ;  /* 0x0000016000007945 */ /* 0x000fe20003800000 */
[----:B-123--:R-:W-:-:S03]  /*0420*/  IMAD.MOV.U32 R0, RZ, RZ, RZ ;  /* 0x000000ffff007224 */ /* 0x00efc600078e00ff */
[----:B------:R-:W-:Y:S05]  /*0430*/  @P2 BRA `(.L_x_8) ;  /* 0x0000000000202947 */ /* 0x000fea0003800000 */
[----:B------:R-:W1:Y:S02]  /*0440*/  LDS R2, [UR55+0x34] ;  /* 0x00003437ff027984 */ /* 0x000e640008000800 */
[----:B-1----:R-:W-:-:S05]  /*0450*/  LOP3.LUT R2, R2, 0x38, RZ, 0xb8, !PT ;  /* 0x0000003802027812 */ /* 0x002fca00078eb8ff */
[----:B------:R1:W-:Y:S01]  /*0460*/  STS [UR55+0x34], R2 ;  /* 0x00003402ff007988 */ /* 0x0003e20008000837 */
[----:B------:R-:W-:Y:S05]  /*0470*/  @P2 BRA `(.L_x_9) ;  /* 0x0000000000202947 */ /* 0x000fea0003800000 */
[----:B-1----:R-:W1:Y:S01]  /*0480*/  LDS R2, [UR55+0x8] ;  /* 0x00000837ff027984 */ /* 0x002e620008000800 */
[----:B------:R-:W-:-:S05]  /*0490*/  IMAD.MOV.U32 R5, RZ, RZ, 0x780 ;  /* 0x00000780ff057424 */ /* 0x000fca00078e00ff */
[----:B-1----:R-:W-:-:S05]  /*04a0*/  LOP3.LUT R2, R2, 0x500, R5, 0xd8, !PT ;  /* 0x0000050002027812 */ /* 0x002fca00078ed805 */
[----:B------:R1:W-:Y:S02]  /*04b0*/  STS [UR55+0x8], R2 ;  /* 0x00000802ff007988 */ /* 0x0003e40008000837 */
.L_x_8:
[----:B------:R-:W-:Y:S05]  /*04c0*/  @P2 BRA `(.L_x_10) ;  /* 0x0000000000282947 */ /* 0x000fea0003800000 */
[----:B-1----:R-:W1:Y:S02]  /*04d0*/  LDS R2, [UR55+0x8] ;  /* 0x00000837ff027984 */ /* 0x002e640008000800 */
[----:B-1----:R-:W-:-:S05]  /*04e0*/  LOP3.LUT R2, R2, 0x1800, RZ, 0xb8, !PT ;  /* 0x0000180002027812 */ /* 0x002fca00078eb8ff */
[----:B------:R2:W-:Y:S02]  /*04f0*/  STS [UR55+0x8], R2 ;  /* 0x00000802ff007988 */ /* 0x0005e40008000837 */
.L_x_9:
[----:B------:R-:W-:Y:S05]  /*0500*/  @P2 BREAK B0 ;  /* 0x0000000000002942 */ /* 0x000fea0003800000 */
[----:B------:R-:W-:Y:S05]  /*0510*/  @P2 BRA `(.L_x_11) ;  /* 0x0000000000242947 */ /* 0x000fea0003800000 */
[----:B------:R-:W3:Y:S01]  /*0520*/  LDS R5, [UR55+0x8] ;  /* 0x00000837ff057984 */ /* 0x000ee20008000800 */
[----:B-12---:R-:W-:-:S05]  /*0530*/  IMAD.MOV.U32 R2, RZ, RZ, 0x6000 ;  /* 0x00006000ff027424 */ /* 0x006fca00078e00ff */
[----:B---3--:R-:W-:-:S04]  /*0540*/  LOP3.LUT R2, R5, 0x6000, R2, 0xd8, !PT ;  /* 0x0000600005027812 */ /* 0x008fc800078ed802 */
[----:B------:R-:W-:-:S05]  /*0550*/  LOP3.LUT R2, R2, 0x400000, RZ, 0xb8, !PT ;  /* 0x0040000002027812 */ /* 0x000fca00078eb8ff */
[----:B------:R2:W-:Y:S02]  /*0560*/  STS [UR55+0x8], R2 ;  /* 0x00000802ff007988 */ /* 0x0005e40008000837 */
.L_x_10:
[----:B------:R-:W-:Y:S05]  /*0570*/  BSYNC B0 ;  /* 0x0000000000007941 */ /* 0x000fea0003800000 */
.L_x_7:
[----:B-12---:R-:W1:Y:S02]  /*0580*/  @!P2 LDS R2, [UR55+0x8] ;  /* 0x00000837ff02a984 */ /* 0x006e640008000800 */
[----:B-1----:R-:W-:-:S05]  /*0590*/  @!P2 LOP3.LUT R2, R2, 0x8000, RZ, 0xb8, !PT ;  /* 0x000080000202a812 */ /* 0x002fca00078eb8ff */
[----:B------:R3:W-:Y:S02]  /*05a0*/  @!P2 STS [UR55+0x8], R2 ;  /* 0x00000802ff00a988 */ /* 0x0007e40008000837 */
.L_x_11:
[----:B------:R-:W-:Y:S05]  /*05b0*/  BSYNC B1 ;  /* 0x0000000000017941 */ /* 0x000fea0003800000 */
.L_x_6:
[----:B------:R-:W-:Y:S05]  /*05c0*/  WARPSYNC.ALL ;  /* 0x0000000000007948 */ /* 0x000fea0003800000 */
[----:B------:R-:W4:Y:S02]  /*05d0*/  LDC R7, c[0x0][0x22c] ;  /* 0x00008b00ff077b82 */ /* 0x000f240000000800 */
[----:B----4-:R-:W-:Y:S01]  /*05e0*/  VIADD R7, R7, 0xffffffff ;  /* 0xffffffff07077836 */ /* 0x010fe20000000000 */
[----:B------:R-:W-:Y:S06]  /*05f0*/  @P0 BRA `(.L_x_12) ;  /* 0x0000000000280947 */ /* 0x000fec0003800000 */
[----:B-123--:R-:W1:Y:S01]  /*0600*/  S2R R2, SR_LANEID ;  /* 0x0000000000027919 */ /* 0x00ee620000000000 */
[----:B------:R-:W-:Y:S05]  /*0610*/  WARPSYNC.ALL ;  /* 0x0000000000007948 */ /* 0x000fea0003800000 */
[----:B-1----:R-:W-:-:S05]  /*0620*/  IMAD.SHL.U32 R2, R2, 0x4, RZ ;  /* 0x0000000402027824 */ /* 0x002fca00078e00ff */
[----:B------:R-:W1:Y:S01]  /*0630*/  LDS R9, [R2+UR55] ;  /* 0x0000003702097984 */ /* 0x000e620008000800 */
[----:B------:R-:W-:-:S05]  /*0640*/  IADD3 R4, P1, R2, UR4, RZ ;  /* 0x0000000402047c10 */ /* 0x000fca000ff3e0ff */
[----:B------:R-:W-:-:S05]  /*0650*/  IMAD.X R5, RZ, RZ, UR5, P1 ;  /* 0x00000005ff057e24 */ /* 0x000fca00088e06ff */
[----:B-1----:R4:W5:Y:S01]  /*0660*/  ATOMG.E.EXCH.STRONG.GPU PT, RZ, [R4], R9 ;  /* 0x0000000904ff73a8 */ /* 0x00296200041ee100 */
[----:B------:R-:W-:-:S04]  /*0670*/  DEPBAR {5,4,3,2,1,0} ;  /* 0x0000003f0000791a */ /* 0x000fc80000000000 */
[----:B------:R4:W-:Y:S01]  /*0680*/  UTMACCTL.IV [UR4] ;  /* 0x00000000040079b9 */ /* 0x0009e20008000000 */
[----:B------:R-:W-:Y:S01]  /*0690*/  NOP ;  /* 0x0000000000007918 */ /* 0x000fe20000000000 */
.L_x_12:
[----:B------:R-:W-:Y:S05]  /*06a0*/  @P0 BRA `(.L_x_13) ;  /* 0x00000000000c0947 */ /* 0x000fea0003800000 */
[----:B------:R0:W-:Y:S01]  /*06b0*/  UTMACMDFLUSH ;  /* 0x00000000000079b7 */ /* 0x0001e20000000000 */
[----:B------:R-:W-:Y:S05]  /*06c0*/  @P0 BRA `(.L_x_13) ;  /* 0x0000000000040947 */ /* 0x000fea0003800000 */
[----:B------:R-:W-:-:S04]  /*06d0*/  DEPBAR.LE SB0, 0x0 ;  /* 0x000080000000791a */ /* 0x000fc80000000000 */
.L_x_13:
[----:B------:R-:W-:Y:S05]  /*06e0*/  WARPSYNC.ALL ;  /* 0x0000000000007948 */ /* 0x000fea0003800000 */
[----:B-----5:R-:W-:Y:S06]  /*06f0*/  BAR.SYNC.DEFER_BLOCKING 0x0 ;  /* 0x0000000000007b1d */ /* 0x020fec0000010000 */
[----:B------:R-:W-:Y:S02]  /*0700*/  BSSY B1, `(.L_x_14) ;  /* 0x000000b000017945 */ /* 0x000fe40003800000 */
[----:B------:R-:W-:Y:S06]  /*0710*/  BAR.SYNC.DEFER_BLOCKING 0x0 ;  /* 0x0000000000007b1d */ /* 0x000fec0000010000 */
[----:B------:R1:W-:Y:S01]  /*0720*/  @!P0 STS [R12], RZ ;  /* 0x000000ff0c008388 */ /* 0x0003e20000000800 */
[----:B------:R-:W-:Y:S01]  /*0730*/  NOP ;  /* 0x0000000000007918 */ /* 0x000fe20000000000 */
[----:B------:R-:W-:Y:S05]  /*0740*/  @P2 BRA `(.L_x_15) ;  /* 0x0000000000182947 */ /* 0x000fea0003800000 */
[----:B-123--:R-:W1:Y:S01]  /*0750*/  LDS R2, [UR55+0x8] ;  /* 0x00000837ff027984 */ /* 0x00ee620008000800 */
[----:B------:R-:W2:Y:S01]  /*0760*/  LDC.64 R10, c[0x0][0x218] ;  /* 0x00008600ff0a7b82 */ /* 0x000ea20000000a00 */
[----:B----4-:R-:W-:Y:S02]  /*0770*/  IMAD.MOV.U32 R5, RZ, RZ, 0x70 ;  /* 0x00000070ff057424 */ /* 0x010fe400078e00ff */
[----:B--2---:R2:W-:Y:S03]  /*0780*/  STS.64 [UR55], R10 ;  /* 0x0000000aff007988 */ /* 0x0045e60008000a37 */
[----:B-1----:R-:W-:-:S05]  /*0790*/  LOP3.LUT R2, R2, 0x10, R5, 0xd8, !PT ;  /* 0x0000001002027812 */ /* 0x002fca00078ed805 */
[----:B------:R2:W-:Y:S02]  /*07a0*/  STS [UR55+0x8], R2 ;  /* 0x00000802ff007988 */ /* 0x0005e40008000837 */
.L_x_15:
[----:B----4-:R-:W-:Y:S05]  /*07b0*/  BSYNC B1 ;  /* 0x0000000000017941 */ /* 0x010fea0003800000 */
.L_x_14:
[----:B------:R-:W-:Y:S04]  /*07c0*/  BSSY B1, `(.L_x_16) ;  /* 0x000000a000017945 */ /* 0x000fe80003800000 */
[----:B------:R-:W-:Y:S05]  /*07d0*/  @P2 BRA `(.L_x_17) ;  /* 0x0000000000202947 */ /* 0x000fea0003800000 */
[----:B-123--:R-:W1:Y:S01]  /*07e0*/  LDS R2, [UR55+0x34] ;  /* 0x00003437ff027984 */ /* 0x00ee620008000800 */
[----:B------:R-:W-:Y:S02]  /*07f0*/  IMAD.MOV.U32 R9, RZ, RZ, 0x3f000000 ;  /* 0x3f000000ff097424 */ /* 0x000fe400078e00ff */
[----:B------:R-:W-:Y:S01]  /*0800*/  @!P2 IMAD.MOV.U32 R4, RZ, RZ, 0x7f ;  /* 0x0000007fff04a424 */ /* 0x000fe200078e00ff */
[----:B------:R-:W2:Y:S02]  /*0810*/  @!P2 LDS R5, [UR55+0x38] ;  /* 0x00003837ff05a984 */ /* 0x000ea40008000800 */
[----:B-1----:R-:W-:Y:S02]  /*0820*/  LOP3.LUT R2, R2, 0xff000000, R9, 0xb8, !PT ;  /* 0xff00000002027812 */ /* 0x002fe400078eb809 */
[----:B--2---:R-:W-:-:S03]  /*0830*/  @!P2 LOP3.LUT R4, R5, 0xff, R4, 0xb8, !PT ;  /* 0x000000ff0504a812 */ /* 0x004fc600078eb804 */
[----:B------:R4:W-:Y:S04]  /*0840*/  STS [UR55+0x34], R2 ;  /* 0x00003402ff007988 */ /* 0x0009e80008000837 */
[----:B------:R4:W-:Y:S02]  /*0850*/  @!P2 STS [UR55+0x38], R4 ;  /* 0x00003804ff00a988 */ /* 0x0009e40008000837 */
.L_x_17:
[----:B------:R-:W-:Y:S05]  /*0860*/  BSYNC B1 ;  /* 0x0000000000017941 */ /* 0x000fea0003800000 */
.L_x_16:
[----:B------:R-:W-:Y:S04]  /*0870*/  BSSY B1, `(.L_x_18) ;  /* 0x0000004000017945 */ /* 0x000fe80003800000 */
[----:B------:R-:W-:Y:S05]  /*0880*/  @P2 BRA `(.L_x_19) ;  /* 0x0000000000082947 */ /* 0x000fea0003800000 */
[----:B------:R1:W-:Y:S04]  /*0890*/  STS [UR55+0x24], R8 ;  /* 0x00002408ff007988 */ /* 0x0003e80008000837 */
[----:B------:R1:W-:Y:S02]  /*08a0*/  STS [UR55+0x20], R7 ;  /* 0x00002007ff007988 */ /* 0x0003e40008000837 */
.L_x_19:
[----:B------:R-:W-:Y:S05]  /*08b0*/  BSYNC B1 ;  /* 0x0000000000017941 */ /* 0x000fea0003800000 */
.L_x_18:
[----:B------:R-:W-:Y:S04]  /*08c0*/  BSSY B1, `(.L_x_20) ;  /* 0x000000e000017945 */ /* 0x000fe80003800000 */
[----:B------:R-:W-:Y:S05]  /*08d0*/  @P2 BRA `(.L_x_21) ;  /* 0x0000000000302947 */ /* 0x000fea0003800000 */
[----:B----4-:R-:W4:Y:S01]  /*08e0*/  LDS R4, [UR55+0x34] ;  /* 0x00003437ff047984 */ /* 0x010f220008000800 */
[----:B--2---:R-:W2:Y:S03]  /*08f0*/  LDC.64 R10, c[0x0][0x240] ;  /* 0x00009000ff0a7b82 */ /* 0x004ea60000000a00 */
[----:B-1-3--:R-:W1:Y:S01]  /*0900*/  LDS R2, [UR55+0x1c] ;  /* 0x00001c37ff027984 */ /* 0x00ae620008000800 */
[C---:B--2---:R-:W-:Y:S01]  /*0910*/  SHF.L.U64.HI R8, R10.reuse, 0x1, R11 ;  /* 0x000000010a087819 */ /* 0x044fe2000001020b */
[----:B------:R-:W-:-:S03]  /*0920*/  IMAD.SHL.U32 R5, R10, 0x2, RZ ;  /* 0x000000020a057824 */ /* 0x000fc600078e00ff */
[--C-:B------:R-:W-:Y:S02]  /*0930*/  SHF.R.U32.HI R9, RZ, 0x4, R8.reuse ;  /* 0x00000004ff097819 */ /* 0x100fe40000011608 */
[----:B------:R-:W-:-:S05]  /*0940*/  SHF.R.U64 R5, R5, 0x4, R8 ;  /* 0x0000000405057819 */ /* 0x000fca0000001208 */
[----:B------:R2:W-:Y:S01]  /*0950*/  STS [UR55+0xc], R5 ;  /* 0x00000c05ff007988 */ /* 0x0005e20008000837 */
[----:B----4-:R-:W-:Y:S02]  /*0960*/  LOP3.LUT R4, R4, 0x7, RZ, 0xb8, !PT ;  /* 0x0000000704047812 */ /* 0x010fe400078eb8ff */
[----:B-1----:R-:W-:-:S03]  /*0970*/  LOP3.LUT R2, R2, 0xf, R9, 0xb8, !PT ;  /* 0x0000000f02027812 */ /* 0x002fc600078eb809 */
[----:B------:R2:W-:Y:S04]  /*0980*/  STS [UR55+0x34], R4 ;  /* 0x00003404ff007988 */ /* 0x0005e80008000837 */
[----:B------:R2:W-:Y:S02]  /*0990*/  STS [UR55+0x1c], R2 ;  /* 0x00001c02ff007988 */ /* 0x0005e40008000837 */
.L_x_21:
[----:B------:R-:W-:Y:S05]  /*09a0*/  BSYNC B1 ;  /* 0x0000000000017941 */ /* 0x000fea0003800000 */
.L_x_20:
[----:B------:R-:W-:Y:S04]  /*09b0*/  BSSY B2, `(.L_x_22) ;  /* 0x000001a000027945 */ /* 0x000fe80003800000 */
[----:B------:R-:W-:Y:S04]  /*09c0*/  BSSY B1, `(.L_x_23) ;  /* 0x0000015000017945 */ /* 0x000fe80003800000 */
[----:B------:R-:W-:Y:S05]  /*09d0*/  @P2 BRA `(.L_x_24) ;  /* 0x0000000000202947 */ /* 0x000fea0003800000 */
[----:B-1234-:R-:W1:Y:S02]  /*09e0*/  LDS R2, [UR55+0x34] ;  /* 0x00003437ff027984 */ /* 0x01ee640008000800 */
[----:B-1----:R-:W-:-:S05]  /*09f0*/  LOP3.LUT R2, R2, 0x38, RZ, 0xb8, !PT ;  /* 0x0000003802027812 */ /* 0x002fca00078eb8ff */
[----:B------:R1:W-:Y:S01]  /*0a00*/  STS [UR55+0x34], R2 ;  /* 0x00003402ff007988 */ /* 0x0003e20008000837 */
[----:B------:R-:W-:Y:S05]  /*0a10*/  @P2 BRA `(.L_x_25) ;  /* 0x0000000000202947 */ /* 0x000fea0003800000 */
[----:B-1----:R-:W1:Y:S01]  /*0a20*/  LDS R2, [UR55+0x8] ;  /* 0x00000837ff027984 */ /* 0x002e620008000800 */
[----:B------:R-:W-:-:S05]  /*0a30*/  IMAD.MOV.U32 R5, RZ, RZ, 0x780 ;  /* 0x00000780ff057424 */ /* 0x000fca00078e00ff */
[----:B-1----:R-:W-:-:S05]  /*0a40*/  LOP3.LUT R2, R2, 0x500, R5, 0xd8, !PT ;  /* 0x0000050002027812 */ /* 0x002fca00078ed805 */
[----:B------:R1:W-:Y:S02]  /*0a50*/  STS [UR55+0x8], R2 ;  /* 0x00000802ff007988 */ /* 0x0003e40008000837 */
.L_x_24:
[----:B------:R-:W-:Y:S05]  /*0a60*/  @P2 BRA `(.L_x_26) ;  /* 0x0000000000282947 */ /* 0x000fea0003800000 */
[----:B-1234-:R-:W1:Y:S02]  /*0a70*/  LDS R2, [UR55+0x8] ;  /* 0x00000837ff027984 */ /* 0x01ee640008000800 */
[----:B-1----:R-:W-:-:S05]  /*0a80*/  LOP3.LUT R2, R2, 0x1800, RZ, 0xb8, !PT ;  /* 0x0000180002027812 */ /* 0x002fca00078eb8ff */
[----:B------:R2:W-:Y:S02]  /*0a90*/  STS [UR55+0x8], R2 ;  /* 0x00000802ff007988 */ /* 0x0005e40008000837 */
.L_x_25:
[----:B------:R-:W-:Y:S05]  /*0aa0*/  @P2 BREAK B1 ;  /* 0x0000000000012942 */ /* 0x000fea0003800000 */
[----:B------:R-:W-:Y:S05]  /*0ab0*/  @P2 BRA `(.L_x_27) ;  /* 0x0000000000242947 */ /* 0x000fea0003800000 */
[----:B-12---:R-:W1:Y:S01]  /*0ac0*/  LDS R2, [UR55+0x8] ;  /* 0x00000837ff027984 */ /* 0x006e620008000800 */
[----:B------:R-:W-:-:S05]  /*0ad0*/  IMAD.MOV.U32 R5, RZ, RZ, 0x6000 ;  /* 0x00006000ff057424 */ /* 0x000fca00078e00ff */
[----:B-1----:R-:W-:-:S04]  /*0ae0*/  LOP3.LUT R2, R2, 0x6000, R5, 0xd8, !PT ;  /* 0x0000600002027812 */ /* 0x002fc800078ed805 */
[----:B------:R-:W-:-:S05]  /*0af0*/  LOP3.LUT R2, R2, 0x400000, RZ, 0xb8, !PT ;  /* 0x0040000002027812 */ /* 0x000fca00078eb8ff */
[----:B------:R1:W-:Y:S02]  /*0b00*/  STS [UR55+0x8], R2 ;  /* 0x00000802ff007988 */ /* 0x0003e40008000837 */
.L_x_26:
[----:B------:R-:W-:Y:S05]  /*0b10*/  BSYNC B1 ;  /* 0x0000000000017941 */ /* 0x000fea0003800000 */
.L_x_23:
[----:B-1234-:R-:W1:Y:S02]  /*0b20*/  @!P2 LDS R2, [UR55+0x8] ;  /* 0x00000837ff02a984 */ /* 0x01ee640008000800 */
[----:B-1----:R-:W-:-:S05]  /*0b30*/  @!P2 LOP3.LUT R2, R2, 0x8000, RZ, 0xb8, !PT ;  /* 0x000080000202a812 */ /* 0x002fca00078eb8ff */
[----:B------:R3:W-:Y:S02]  /*0b40*/  @!P2 STS [UR55+0x8], R2 ;  /* 0x00000802ff00a988 */ /* 0x0007e40008000837 */
.L_x_27:
[----:B------:R-:W-:Y:S05]  /*0b50*/  BSYNC B2 ;  /* 0x0000000000027941 */ /* 0x000fea0003800000 */
.L_x_22:
[----:B------:R-:W-:Y:S05]  /*0b60*/  WARPSYNC.ALL ;  /* 0x0000000000007948 */ /* 0x000fea0003800000 */
[----:B------:R-:W-:-:S04]  /*0b70*/  UIADD3 UR7, UR8, 0x80, URZ ;  /* 0x0000008008077890 */ /* 0x000fc8000fffe03f */
[----:B------:R-:W-:-:S04]  /*0b80*/  UIADD3 UR6, UP0, UR7, UR48, URZ ;  /* 0x0000003007067290 */ /* 0x000fc8000ff1e03f */
[----:B------:R-:W-:Y:S01]  /*0b90*/  ULEA.HI.X.SX32 UR7, UR7, UR49, 0x1, UP0 ;  /* 0x0000003107077291 */ /* 0x000fe200080f0e3f */
[----:B------:R-:W-:Y:S11]  /*0ba0*/  @P0 BRA `(.L_x_28) ;  /* 0x0000000000280947 */ /* 0x000ff60003800000 */
        /* <DEDUP_REMOVED lines=10> */
.L_x_28:
[----:B------:R-:W-:Y:S05]  /*0c50*/  @P0 BRA `(.L_x_29) ;  /* 0x00000000000c0947 */ /* 0x000fea0003800000 */
[----:B------:R0:W-:Y:S01]  /*0c60*/  UTMACMDFLUSH ;  /* 0x00000000000079b7 */ /* 0x0001e20000000000 */
[----:B------:R-:W-:Y:S05]  /*0c70*/  @P0 BRA `(.L_x_29) ;  /* 0x0000000000040947 */ /* 0x000fea0003800000 */
[----:B------:R-:W-:-:S04]  /*0c80*/  DEPBAR.LE SB0, 0x0 ;  /* 0x000080000000791a */ /* 0x000fc80000000000 */
.L_x_29:
        /* <DEDUP_REMOVED lines=8> */
[----:B----4-:R-:W2:Y:S01]  /*0d10*/  LDC.64 R8, c[0x0][0x220] ;  /* 0x00008800ff087b82 */ /* 0x010ea20000000a00 */
[----:B------:R-:W-:Y:S02]  /*0d20*/  IMAD.MOV.U32 R5, RZ, RZ, 0x70 ;  /* 0x00000070ff057424 */ /* 0x000fe400078e00ff */
[----:B--2---:R2:W-:Y:S03]  /*0d30*/  STS.64 [UR55], R8 ;  /* 0x00000008ff007988 */ /* 0x0045e60008000a37 */
[----:B-1----:R-:W-:-:S05]  /*0d40*/  LOP3.LUT R2, R2, 0x10, R5, 0xd8, !PT ;  /* 0x0000001002027812 */ /* 0x002fca00078ed805 */
[----:B------:R2:W-:Y:S02]  /*0d50*/  STS [UR55+0x8], R2 ;  /* 0x00000802ff007988 */ /* 0x0005e40008000837 */
.L_x_31:
[----:B----4-:R-:W-:Y:S05]  /*0d60*/  BSYNC B2 ;  /* 0x0000000000027941 */ /* 0x010fea0003800000 */
.L_x_30:
[----:B------:R-:W-:Y:S04]  /*0d70*/  BSSY B3, `(.L_x_32) ;  /* 0x0000011000037945 */ /* 0x000fe80003800000 */
[----:B------:R-:W-:Y:S04]  /*0d80*/  BSSY B2, `(.L_x_33) ;  /* 0x000000e000027945 */ /* 0x000fe80003800000 */
[----:B------:R-:W-:Y:S05]  /*0d90*/  @P2 BRA `(.L_x_34) ;  /* 0x0000000000242947 */ /* 0x000fea0003800000 */
[----:B-123--:R-:W1:Y:S01]  /*0da0*/  LDS R2, [UR55+0x34] ;  /* 0x00003437ff027984 */ /* 0x00ee620008000800 */
[----:B------:R-:W-:-:S05]  /*0db0*/  IMAD.MOV.U32 R5, RZ, RZ, 0x3f000000 ;  /* 0x3f000000ff057424 */ /* 0x000fca00078e00ff */
[----:B-1----:R-:W-:-:S05]  /*0dc0*/  LOP3.LUT R2, R2, 0xff000000, R5, 0xb8, !PT ;  /* 0xff00000002027812 */ /* 0x002fca00078eb805 */
[----:B------:R1:W-:Y:S01]  /*0dd0*/  STS [UR55+0x34], R2 ;  /* 0x00003402ff007988 */ /* 0x0003e20008000837 */
[----:B------:R-:W-:Y:S05]  /*0de0*/  @P2 BRA `(.L_x_35) ;  /* 0x00000000001c2947 */ /* 0x000fea0003800000 */
[----:B-1----:R-:W1:Y:S01]  /*0df0*/  LDS R2, [UR55+0x38] ;  /* 0x00003837ff027984 */ /* 0x002e620008000800 */
[----:B------:R-:W-:-:S05]  /*0e00*/  IMAD.MOV.U32 R5, RZ, RZ, 0xff ;  /* 0x000000ffff057424 */ /* 0x000fca00078e00ff */
[----:B-1----:R-:W-:-:S05]  /*0e10*/  LOP3.LUT R2, R2, 0xff, R5, 0xb8, !PT ;  /* 0x000000ff02027812 */ /* 0x002fca00078eb805 */
[----:B------:R4:W-:Y:S02]  /*0e20*/  STS [UR55+0x38], R2 ;  /* 0x00003802ff007988 */ /* 0x0009e40008000837 */
.L_x_34:
[----:B------:R-:W-:Y:S05]  /*0e30*/  @P2 BREAK B2 ;  /* 0x0000000000022942 */ /* 0x000fea0003800000 */
[----:B------:R-:W-:Y:S05]  /*0e40*/  @P2 BRA `(.L_x_36) ;  /* 0x00000000000c2947 */ /* 0x000fea0003800000 */
[----:B------:R1:W-:Y:S02]  /*0e50*/  STS [UR55+0x20], R7 ;  /* 0x00002007ff007988 */ /* 0x0003e40008000837 */
.L_x_35:
[----:B------:R-:W-:Y:S05]  /*0e60*/  BSYNC B2 ;  /* 0x0000000000027941 */ /* 0x000fea0003800000 */
.L_x_33:
[----:B------:R1:W-:Y:S02]  /*0e70*/  @!P2 STS [UR55+0x24], R6 ;  /* 0x00002406ff00a988 */ /* 0x0003e40008000837 */
.L_x_36:
[----:B------:R-:W-:Y:S05]  /*0e80*/  BSYNC B3 ;  /* 0x0000000000037941 */ /* 0x000fea0003800000 */
.L_x_32:
[----:B------:R-:W-:Y:S05]  /*0e90*/  WARPSYNC.ALL ;  /* 0x0000000000007948 */ /* 0x000fea0003800000 */
[----:B------:R-:W-:Y:S04]  /*0ea0*/  BSSY B3, `(.L_x_37) ;  /* 0x000000e000037945 */ /* 0x000fe80003800000 */
[----:B------:R-:W-:Y:S05]  /*0eb0*/  @P2 BRA `(.L_x_38) ;  /* 0x0000000000302947 */ /* 0x000fea0003800000 */
[----:B------:R-:W5:Y:S01]  /*0ec0*/  LDS R4, [UR55+0x34] ;  /* 0x00003437ff047984 */ /* 0x000f620008000800 */
[----:B--2---:R-:W2:Y:S03]  /*0ed0*/  LDC.64 R8, c[0x0][0x248] ;  /* 0x00009200ff087b82 */ /* 0x004ea60000000a00 */
[----:B-1-34-:R-:W1:Y:S01]  /*0ee0*/  LDS R2, [UR55+0x1c] ;  /* 0x00001c37ff027984 */ /* 0x01ae620008000800 */
[C---:B--2---:R-:W-:Y:S01]  /*0ef0*/  SHF.L.U64.HI R6, R8.reuse, 0x1, R9 ;  /* 0x0000000108067819 */ /* 0x044fe20000010209 */
[----:B------:R-:W-:-:S03]  /*0f00*/  IMAD.SHL.U32 R5, R8, 0x2, RZ ;  /* 0x0000000208057824 */ /* 0x000fc600078e00ff */
[--C-:B------:R-:W-:Y:S02]  /*0f10*/  SHF.R.U32.HI R7, RZ, 0x4, R6.reuse ;  /* 0x00000004ff077819 */ /* 0x100fe40000011606 */
[----:B------:R-:W-:-:S05]  /*0f20*/  SHF.R.U64 R5, R5, 0x4, R6 ;  /* 0x0000000405057819 */ /* 0x000fca0000001206 */
[----:B------:R2:W-:Y:S01]  /*0f30*/  STS [UR55+0xc], R5 ;  /* 0x00000c05ff007988 */ /* 0x0005e20008000837 */
[----:B-----5:R-:W-:Y:S02]  /*0f40*/  LOP3.LUT R4, R4, 0x7, RZ, 0xb8, !PT ;  /* 0x0000000704047812 */ /* 0x020fe400078eb8ff */
[----:B-1----:R-:W-:-:S03]  /*0f50*/  LOP3.LUT R2, R2, 0xf, R7, 0xb8, !PT ;  /* 0x0000000f02027812 */ /* 0x002fc600078eb807 */
[----:B------:R2:W-:Y:S04]  /*0f60*/  STS [UR55+0x34], R4 ;  /* 0x00003404ff007988 */ /* 0x0005e80008000837 */
[----:B------:R2:W-:Y:S02]  /*0f70*/  STS [UR55+0x1c], R2 ;  /* 0x00001c02ff007988 */ /* 0x0005e40008000837 */
.L_x_38:
[----:B------:R-:W-:Y:S05]  /*0f80*/  BSYNC B3 ;  /* 0x0000000000037941 */ /* 0x000fea0003800000 */
.L_x_37:
        /* <DEDUP_REMOVED lines=11> */
.L_x_41:
[----:B------:R-:W-:Y:S05]  /*1040*/  @P2 BRA `(.L_x_43) ;  /* 0x0000000000282947 */ /* 0x000fea0003800000 */
[----:B-1234-:R-:W1:Y:S02]  /*1050*/  LDS R2, [UR55+0x8] ;  /* 0x00000837ff027984 */ /* 0x01ee640008000800 */
[----:B-1----:R-:W-:-:S05]  /*1060*/  LOP3.LUT R2, R2, 0x1800, RZ, 0xb8, !PT ;  /* 0x0000180002027812 */ /* 0x002fca00078eb8ff */
[----:B------:R2:W-:Y:S02]  /*1070*/  STS [UR55+0x8], R2 ;  /* 0x00000802ff007988 */ /* 0x0005e40008000837 */
.L_x_42:
[----:B------:R-:W-:Y:S05]  /*1080*/  @P2 BREAK B4 ;  /* 0x0000000000042942 */ /* 0x000fea0003800000 */
[----:B------:R-:W-:Y:S05]  /*1090*/  @P2 BRA `(.L_x_44) ;  /* 0x0000000000242947 */ /* 0x000fea0003800000 */
[----:B-12---:R-:W1:Y:S01]  /*10a0*/  LDS R2, [UR55+0x8] ;  /* 0x00000837ff027984 */ /* 0x006e620008000800 */
[----:B------:R-:W-:-:S05]  /*10b0*/  IMAD.MOV.U32 R5, RZ, RZ, 0x6000 ;  /* 0x00006000ff057424 */ /* 0x000fca00078e00ff */
[----:B-1----:R-:W-:-:S04]  /*10c0*/  LOP3.LUT R2, R2, 0x6000, R5, 0xd8, !PT ;  /* 0x0000600002027812 */ /* 0x002fc800078ed805 */
[----:B------:R-:W-:-:S05]  /*10d0*/  LOP3.LUT R2, R2, 0x400000, RZ, 0xb8, !PT ;  /* 0x0040000002027812 */ /* 0x000fca00078eb8ff */
[----:B------:R1:W-:Y:S02]  /*10e0*/  STS [UR55+0x8], R2 ;  /* 0x00000802ff007988 */ /* 0x0003e40008000837 */
.L_x_43:
[----:B------:R-:W-:Y:S05]  /*10f0*/  BSYNC B4 ;  /* 0x0000000000047941 */ /* 0x000fea0003800000 */
.L_x_40:
[----:B-1234-:R-:W1:Y:S02]  /*1100*/  @!P2 LDS R2, [UR55+0x8] ;  /* 0x00000837ff02a984 */ /* 0x01ee640008000800 */
[----:B-1----:R-:W-:-:S05]  /*1110*/  @!P2 LOP3.LUT R2, R2, 0x8000, RZ, 0xb8, !PT ;  /* 0x000080000202a812 */ /* 0x002fca00078eb8ff */
[----:B------:R3:W-:Y:S02]  /*1120*/  @!P2 STS [UR55+0x8], R2 ;  /* 0x00000802ff00a988 */ /* 0x0007e40008000837 */
.L_x_44:
[----:B------:R-:W-:Y:S05]  /*1130*/  BSYNC B3 ;  /* 0x0000000000037941 */ /* 0x000fea0003800000 */
.L_x_39:
[----:B------:R-:W-:Y:S05]  /*1140*/  WARPSYNC.ALL ;  /* 0x0000000000007948 */ /* 0x000fea0003800000 */
[----:B------:R4:W-:Y:S01]  /*1150*/  STL [R1], RZ ;  /* 0x000000ff01007387 */ /* 0x0009e20000100800 */
[----:B------:R-:W-:Y:S01]  /*1160*/  UIADD3 UR8, UR8, 0x100, URZ ;  /* 0x0000010008087890 */ /* 0x000fe2000fffe03f */
[----:B------:R-:W-:Y:S02]  /*1170*/  ISETP.GE.AND P1, PT, R13, 0x1, PT ;  /* 0x000000010d00780c */ /* 0x000fe40003f26270 */
[----:B------:R-:W-:Y:S01]  /*1180*/  SHF.R.U32.HI R6, RZ, 0x5, R20 ;  /* 0x00000005ff067819 */ /* 0x000fe20000011614 */
[----:B------:R-:W-:-:S04]  /*1190*/  UIADD3 UR48, UP0, UR8, UR48, URZ ;  /* 0x0000003008307290 */ /* 0x000fc8000ff1e03f */
[----:B------:R-:W-:Y:S01]  /*11a0*/  ULEA.HI.X.SX32 UR49, UR8, UR49, 0x1, UP0 ;  /* 0x0000003108317291 */ /* 0x000fe200080f0e3f */
[----:B----4-:R-:W-:Y:S11]  /*11b0*/  @P0 BRA `(.L_x_45) ;  /* 0x0000000000280947 */ /* 0x010ff60003800000 */
        /* <DEDUP_REMOVED lines=10> */
.L_x_45:
[----:B------:R-:W-:Y:S05]  /*1260*/  @P0 BRA `(.L_x_46) ;  /* 0x00000000000c0947 */ /* 0x000fea0003800000 */
[----:B------:R0:W-:Y:S01]  /*1270*/  UTMACMDFLUSH ;  /* 0x00000000000079b7 */ /* 0x0001e20000000000 */
[----:B------:R-:W-:Y:S05]  /*1280*/  @P0 BRA `(.L_x_46) ;  /* 0x0000000000040947 */ /* 0x000fea0003800000 */
[----:B------:R-:W-:-:S04]  /*1290*/  DEPBAR.LE SB0, 0x0 ;  /* 0x000080000000791a */ /* 0x000fc80000000000 */
.L_x_46:
[----:B------:R1:W-:Y:S01]  /*12a0*/  STL [R1+0x4], RZ ;  /* 0x000004ff01007387 */ /* 0x0003e20000100800 */
[----:B------:R-:W-:Y:S05]  /*12b0*/  WARPSYNC.ALL ;  /* 0x0000000000007948 */ /* 0x000fea0003800000 */
[----:B------:R1:W-:Y:S01]  /*12c0*/  STL [R1+0x8], RZ ;  /* 0x000008ff01007387 */ /* 0x0003e20000100800 */
[----:B-----5:R-:W-:Y:S01]  /*12d0*/  VOTEU.ALL UP0, P2 ;  /* 0x00000000003f7886 */ /* 0x020fe20001000000 */
[----:B------:R-:W-:Y:S01]  /*12e0*/  UMOV UR8, 0x1 ;  /* 0x0000000100087882 */ /* 0x000fe20000000000 */
[----:B------:R-:W-:Y:S01]  /*12f0*/  VOTEU.ALL UP1, P2 ;  /* 0x00000000003f7886 */ /* 0x000fe20001020000 */
[----:B------:R1:W-:Y:S01]  /*1300*/  STL [R1+0xc], RZ ;  /* 0x00000cff01007387 */ /* 0x0003e20000100800 */
[----:B------:R-:W-:Y:S01]  /*1310*/  R2UR UR53, R6 ;  /* 0x00000000063572ca */ /* 0x000fe200000e0000 */
[----:B------:R-:W-:-:S04]  /*1320*/  @!UP0 UIADD3 UR12, -UR8, 0x100000, URZ ;  /* 0x00100000080c8890 */ /* 0x000fc8000fffe13f */
[----:B------:R-:W-:Y:S02]  /*1330*/  @!UP0 USHF.L.U32 UR13, UR12, 0xb, URZ ;  /* 0x0000000b0c0d8899 */ /* 0x000fe4000800063f */
[----:B------:R-:W-:Y:S01]  /*1340*/  @!UP0 USHF.L.U32 UR12, UR12, 0x1, URZ ;  /* 0x000000010c0c8899 */ /* 0x000fe2000800063f */
[----:B------:R-:W-:Y:S01]  /*1350*/  CS2R R24, SRZ ;  /* 0x0000000000187805 */ /* 0x000fe2000001ff00 */
[----:B------:R1:W-:Y:S01]  /*1360*/  STL [R1+0x10], RZ ;  /* 0x000010ff01007387 */ /* 0x0003e20000100800 */
[----:B------:R-:W-:-:S04]  /*1370*/  @!UP0 UIADD3 UR8, -UR8, 0x100000, URZ ;  /* 0x0010000008088890 */ /* 0x000fc8000fffe13f */
[----:B------:R-:W-:Y:S02]  /*1380*/  @!UP0 USHF.L.U32 UR9, UR8, 0xb, URZ ;  /* 0x0000000b08098899 */ /* 0x000fe4000800063f */
[----:B------:R-:W-:Y:S01]  /*1390*/  @!UP0 USHF.L.U32 UR8, UR8, 0x1, URZ ;  /* 0x0000000108088899 */ /* 0x000fe2000800063f */
[----:B------:R-:W-:Y:S01]  /*13a0*/  CS2R R26, SRZ ;  /* 0x00000000001a7805 */ /* 0x000fe2000001ff00 */
[----:B------:R-:W-:Y:S01]  /*13b0*/  VOTEU.ALL UP0, P2 ;  /* 0x00000000003f7886 */ /* 0x000fe20001000000 */
[----:B------:R1:W-:Y:S01]  /*13c0*/  STL [R1+0x14], RZ ;  /* 0x000014ff01007387 */ /* 0x0003e20000100800 */
[----:B------:R-:W-:Y:S01]  /*13d0*/  USHF.L.U32 UR54, UR50, 0x8, URZ ;  /* 0x0000000832367899 */ /* 0x000fe2000800063f */
[----:B------:R-:W-:Y:S01]  /*13e0*/  CS2R R28, SRZ ;  /* 0x00000000001c7805 */ /* 0x000fe2000001ff00 */
[----:B------:R-:W-:Y:S01]  /*13f0*/  USHF.L.U32 UR11, UR51, 0x8, URZ ;  /* 0x00000008330b7899 */ /* 0x000fe2000800063f */
[----:B------:R1:W-:Y:S01]  /*1400*/  STL [R1+0x18], RZ ;  /* 0x000018ff01007387 */ /* 0x0003e20000100800 */
[----:B------:R-:W-:-:S02]  /*1410*/  CS2R R30, SRZ ;  /* 0x00000000001e7805 */ /* 0x000fc4000001ff00 */
[----:B------:R-:W-:Y:S02]  /*1420*/  CS2R R32, SRZ ;  /* 0x0000000000207805 */ /* 0x000fe4000001ff00 */
[----:B------:R-:W-:Y:S01]  /*1430*/  CS2R R34, SRZ ;  /* 0x0000000000227805 */ /* 0x000fe2000001ff00 */
[----:B------:R1:W-:Y:S01]  /*1440*/  STL [R1+0x1c], RZ ;  /* 0x00001cff01007387 */ /* 0x0003e20000100800 */
[----:B------:R-:W-:Y:S02]  /*1450*/  CS2R R36, SRZ ;  /* 0x0000000000247805 */ /* 0x000fe4000001ff00 */
[----:B------:R-:W-:Y:S02]  /*1460*/  CS2R R38, SRZ ;  /* 0x0000000000267805 */ /* 0x000fe4000001ff00 */
[----:B------:R-:W-:Y:S01]  /*1470*/  CS2R R40, SRZ ;  /* 0x0000000000287805 */ /* 0x000fe2000001ff00 */
        /* <DEDUP_REMOVED lines=73> */
[----:B------:R-:W-:-:S03]  /*1910*/  CS2R R150, SRZ ;  /* 0x0000000000967805 */ /* 0x000fc6000001ff00 */
[----:B------:R1:W-:Y:S04]  /*1920*/  STL [R1+0x6c], RZ ;  /* 0x00006cff01007387 */ /* 0x0003e80000100800 */
        /* <DEDUP_REMOVED lines=67> */
[----:B------:R1:W-:Y:S01]  /*1d60*/  STL [R1+0x17c], RZ ;  /* 0x00017cff01007387 */ /* 0x0003e20000100800 */
[----:B------:R-:W-:Y:S06]  /*1d70*/  BAR.SYNC.DEFER_BLOCKING 0x0 ;  /* 0x0000000000007b1d */ /* 0x000fec0000010000 */
[----:B------:R1:W-:Y:S04]  /*1d80*/  STL [R1+0x180], RZ ;  /* 0x000180ff01007387 */ /* 0x0003e80000100800 */
[----:B------:R1:W-:Y:S04]  /*1d90*/  STL [R1+0x184], RZ ;  /* 0x000184ff01007387 */ /* 0x0003e80000100800 */
[----:B------:R1:W-:Y:S04]  /*1da0*/  STL [R1+0x188], RZ ;  /* 0x000188ff01007387 */ /* 0x0003e80000100800 */
[----:B------:R1:W-:Y:S04]  /*1db0*/  STL [R1+0x18c], RZ ;  /* 0x00018cff01007387 */ /* 0x0003e80000100800 */
[----:B------:R1:W-:Y:S04]  /*1dc0*/  STL [R1+0x190], RZ ;  /* 0x000190ff01007387 */ /* 0x0003e80000100800 */
[----:B------:R-:W2:Y:S02]  /*1dd0*/  FENCE.VIEW.ASYNC.S ;  /* 0x00000000000073c6 */ /* 0x000ea40000000000 */
[----:B--2---:R1:W2:Y:S02]  /*1de0*/  @!UP0 SYNCS.EXCH.64 URZ, [UR55+0x40000], UR12 ;  /* 0x0400000c373f85b2 */ /* 0x0042a40008000100 */
        /* <DEDUP_REMOVED lines=20> */
[----:B--2---:R-:W-:Y:S06]  /*1f30*/  BAR.SYNC.DEFER_BLOCKING 0x0 ;  /* 0x0000000000007b1d */ /* 0x004fec0000010000 */
[----:B------:R1:W-:Y:S04]  /*1f40*/  STL [R1+0x1e4], RZ ;  /* 0x0001e4ff01007387 */ /* 0x0003e80000100800 */
[----:B------:R1:W-:Y:S04]  /*1f50*/  STL [R1+0x1e8], RZ ;  /* 0x0001e8ff01007387 */ /* 0x0003e80000100800 */
[----:B------:R1:W-:Y:S04]  /*1f60*/  STL [R1+0x1ec], RZ ;  /* 0x0001ecff01007387 */ /* 0x0003e80000100800 */
[----:B------:R1:W-:Y:S04]  /*1f70*/  STL [R1+0x1f0], RZ ;  /* 0x0001f0ff01007387 */ /* 0x0003e80000100800 */
[----:B------:R1:W-:Y:S01]  /*1f80*/  STL [R1+0x1f4], RZ ;  /* 0x0001f4ff01007387 */ /* 0x0003e20000100800 */
[----:B------:R1:W2:Y:S03]  /*1f90*/  @!UP1 SYNCS.EXCH.64 URZ, [UR55+0x40008], UR8 ;  /* 0x04000808373f95b2 */ /* 0x0002a60008000100 */
[----:B------:R1:W-:Y:S04]  /*1fa0*/  STL [R1+0x1f8], RZ ;  /* 0x0001f8ff01007387 */ /* 0x0003e80000100800 */
[----:B------:R1:W-:Y:S01]  /*1fb0*/  STL [R1+0x1fc], RZ ;  /* 0x0001fcff01007387 */ /* 0x0003e20000100800 */
[----:B------:R-:W-:Y:S05]  /*1fc0*/  @!P1 BRA `(.L_x_47) ;  /* 0x0000001c00b89947 */ /* 0x000fea0003800000 */
[----:B------:R1:W-:Y:S01]  /*1fd0*/  STL [R1], RZ ;  /* 0x000000ff01007387 */ /* 0x0003e20000100800 */
[----:B------:R-:W-:Y:S02]  /*1fe0*/  CS2R R24, SRZ ;  /* 0x0000000000187805 */ /* 0x000fe4000001ff00 */
        /* <DEDUP_REMOVED lines=83> */
[----:B------:R-:W-:Y:S01]  /*2520*/  CS2R R150, SRZ ;  /* 0x0000000000967805 */ /* 0x000fe2000001ff00 */
[----:B------:R-:W-:Y:S01]  /*2530*/  UMOV UR52, URZ ;  /* 0x0000003f00347c82 */ /* 0x000fe20008000000 */
[----:B------:R-:W-:Y:S01]  /*2540*/  UMOV UR15, URZ ;  /* 0x0000003f000f7c82 */ /* 0x000fe20008000000 */
        /* <DEDUP_REMOVED lines=105> */
[----:B------:R1:W-:Y:S02]  /*2be0*/  STL [R1+0x1fc], RZ ;  /* 0x0001fcff01007387 */ /* 0x0003e40000100800 */
.L_x_49:
[----:B--2---:R-:W-:Y:S01]  /*2bf0*/  BAR.SYNC.DEFER_BLOCKING 0x0 ;  /* 0x0000000000007b1d */ /* 0x004fe20000010000 */
[----:B------:R-:W-:Y:S01]  /*2c00*/  ULEA UR22, UR52, UR55, 0x3 ;  /* 0x0000003734167291 */ /* 0x000fe2000f8e183f */
[----:B-1-3--:R-:W-:Y:S01]  /*2c10*/  @!P2 IMAD.MOV.U32 R2, RZ, RZ, 0x20000 ;  /* 0x00020000ff02a424 */ /* 0x00afe200078e00ff */
[----:B------:R-:W-:Y:S01]  /*2c20*/  ELECT P0, URZ, PT ;  /* 0x00000000003f782f */ /* 0x000fe20003800000 */
[----:B------:R-:W-:-:S03]  /*2c30*/  ULEA UR20, UR52, UR55, 0x10 ;  /* 0x0000003734147291 */ /* 0x000fc6000f8e803f */
[----:B------:R-:W-:Y:S01]  /*2c40*/  ISETP.LT.U32.AND P0, PT, R3, 0x40, P0 ;  /* 0x000000400300780c */ /* 0x000fe20000701070 */
[----:B------:R-:W-:Y:S01]  /*2c50*/  ULOP3.LUT UR10, UR53, 0x1, URZ, 0xc0, !UPT ;  /* 0x00000001350a7892 */ /* 0x000fe2000f8ec03f */
[----:B------:R-:W-:-:S03]  /*2c60*/  ELECT P1, URZ, PT ;  /* 0x00000000003f782f */ /* 0x000fc60003820000 */
[----:B------:R-:W-:Y:S02]  /*2c70*/  ULEA UR8, UR10, UR20, 0xf ;  /* 0x000000140a087291 */ /* 0x000fe4000f8e783f */
[----:B------:R-:W-:Y:S01]  /*2c80*/  ULEA UR10, UR10, UR15, 0x6 ;  /* 0x0000000f0a0a7291 */ /* 0x000fe2000f8e303f */
[----:B------:R-:W-:Y:S01]  /*2c90*/  ISETP.LT.U32.AND P1, PT, R3, 0x80, P1 ;  /* 0x000000800300780c */ /* 0x000fe20000f21070 */
[----:B------:R-:W-:Y:S02]  /*2ca0*/  ULOP3.LUT UR12, UR53, 0x3, URZ, 0xc0, !UPT ;  /* 0x00000003350c7892 */ /* 0x000fe4000f8ec03f */
[----:B------:R-:W-:Y:S02]  /*2cb0*/  UIADD3 UR21, UR20, 0x20000, URZ ;  /* 0x0002000014157890 */ /* 0x000fe4000fffe03f */
[----:B------:R-:W-:Y:S01]  /*2cc0*/  VOTEU.ANY UP0, P0 ;  /* 0x00000000003f7886 */ /* 0x000fe20000000100 */
[----:B------:R-:W-:Y:S01]  /*2cd0*/  VOTEU.ANY UP2, P0 ;  /* 0x00000000003f7886 */ /* 0x000fe20000040100 */
[----:B------:R-:W-:Y:S01]  /*2ce0*/  ULEA UR14, UR12, UR54, 0x6 ;  /* 0x000000360c0e7291 */ /* 0x000fe2000f8e303f */
[----:B------:R1:W-:Y:S01]  /*2cf0*/  @!P2 SYNCS.ARRIVE.TRANS64 RZ, [UR22+0x40000], R2 ;  /* 0x04000002ffffa9a7 */ /* 0x0003e20008000016 */
[----:B------:R2:W-:Y:S06]  /*2d00*/  MEMBAR.ALL.CTA ;  /* 0x0000000000007992 */ /* 0x0005ec0000008000 */
[----:B--2---:R-:W2:Y:S01]  /*2d10*/  FENCE.VIEW.ASYNC.S ;  /* 0x00000000000073c6 */ /* 0x004ea20000000000 */
[----:B------:R-:W-:Y:S01]  /*2d20*/  @UP0 UIADD3 UR9, UR22, 0x40000, URZ ;  /* 0x0004000016090890 */ /* 0x000fe2000fffe03f */
[----:B------:R-:W-:Y:S01]  /*2d30*/  @UP0 UMOV UR16, UR4 ;  /* 0x0000000400100c82 */ /* 0x000fe20008000000 */
[----:B------:R-:W-:Y:S01]  /*2d40*/  @UP0 UMOV UR17, UR5 ;  /* 0x0000000500110c82 */ /* 0x000fe20008000000 */
[----:B--2---:R-:W-:Y:S01]  /*2d50*/  VOTEU.ANY UP1, P1 ;  /* 0x00000000003f7886 */ /* 0x004fe20000820100 */
[----:B------:R-:W-:Y:S01]  /*2d60*/  ULEA UR12, UR12, UR21, 0xe ;  /* 0x000000150c0c7291 */ /* 0x000fe2000f8e703f */
[----:B-1----:R-:W-:Y:S01]  /*2d70*/  SHF.L.U32 R2, R0, 0x1f, RZ ;  /* 0x0000001f00027819 */ /* 0x002fe200000006ff */
[----:B------:R-:W-:-:S02]  /*2d80*/  VOTEU.ANY UP3, P1 ;  /* 0x00000000003f7886 */ /* 0x000fc40000860100 */
[----:B------:R-:W-:Y:S01]  /*2d90*/  @UP1 UIADD3 UR13, UR22, 0x40000, URZ ;  /* 0x00040000160d1890 */ /* 0x000fe2000fffe03f */
[----:B------:R-:W-:Y:S01]  /*2da0*/  @UP1 UMOV UR18, UR6 ;  /* 0x0000000600121c82 */ /* 0x000fe20008000000 */
[----:B------:R-:W-:Y:S01]  /*2db0*/  @UP1 UMOV UR19, UR7 ;  /* 0x0000000700131c82 */ /* 0x000fe20008000000 */
[----:B------:R-:W-:Y:S06]  /*2dc0*/  BAR.SYNC.DEFER_BLOCKING 0x0 ;  /* 0x0000000000007b1d */ /* 0x000fec0000010000 */
[----:B------:R1:W-:Y:S02]  /*2dd0*/  @UP2 UTMALDG.2D [UR8], [UR16] ;  /* 0x00000008100025b4 */ /* 0x0003e40008008000 */
[----:B------:R-:W-:Y:S06]  /*2de0*/  BAR.SYNC.DEFER_BLOCKING 0x0 ;  /* 0x0000000000007b1d */ /* 0x000fec0000010000 */
[----:B------:R1:W-:Y:S02]  /*2df0*/  @UP3 UTMALDG.2D [UR12], [UR18] ;  /* 0x0000000c120035b4 */ /* 0x0003e40008008000 */
[----:B------:R-:W-:Y:S06]  /*2e00*/  BAR.SYNC.DEFER_BLOCKING 0x0 ;  /* 0x0000000000007b1d */ /* 0x000fec0000010000 */
[----:B------:R-:W2:Y:S02]  /*2e10*/  SYNCS.PHASECHK.TRANS64.TRYWAIT P0, [UR22+0x40000], R2 ;  /* 0x04000002ff0075a7 */ /* 0x000ea40008000156 */
[----:B-12---:R-:W-:Y:S05]  /*2e20*/  @!P0 BRA `(.L_x_48) ;  /* 0x0000002400588947 */ /* 0x006fea0003800000 */
.L_x_50:
[----:B------:R-:W-:Y:S01]  /*2e30*/  STL.64 [R1+0x268], R150 ;  /* 0x0002689601007387 */ /* 0x000fe20000100a00 */
[----:B------:R-:W-:Y:S01]  /*2e40*/  USHF.L.U32 UR8, UR53, 0x7, URZ ;  /* 0x0000000735087899 */ /* 0x000fe2000800063f */
[----:B------:R-:W1:Y:S02]  /*2e50*/  LDC R2, c[0x0][0x230] ;  /* 0x00008c00ff027b82 */ /* 0x000e640000000800 */
[----:B------:R-:W-:Y:S04]  /*2e60*/  STL.64 [R1+0x260], R148 ;  /* 0x0002609401007387 */ /* 0x000fe80000100a00 */
        /* <DEDUP_REMOVED lines=11> */
[----:B------:R2:W-:Y:S04]  /*2f20*/  STL.64 [R1+0x200], R124 ;  /* 0x0002007c01007387 */ /* 0x0005e80000100a00 */
[----:B--2---:R-:W2:Y:S04]  /*2f30*/  LDL.LU.64 R124, [R1] ;  /* 0x00000000017c7983 */ /* 0x004ea80000300a00 */
[----:B------:R-:W2:Y:S04]  /*2f40*/  LDL.LU.64 R126, [R1+0x8] ;  /* 0x00000800017e7983 */ /* 0x000ea80000300a00 */
        /* <DEDUP_REMOVED lines=61> */
[----:B------:R-:W2:Y:S01]  /*3320*/  LDL.LU.64 R250, [R1+0x1f8] ;  /* 0x0001f80001fa7983 */ /* 0x000ea20000300a00 */
[----:B------:R-:W-:-:S02]  /*3330*/  ULOP3.LUT UR8, UR8, 0x200, URZ, 0xc0, !UPT ;  /* 0x0000020008087892 */ /* 0x000fc4000f8ec03f */
[----:B------:R-:W-:Y:S02]  /*3340*/  USHF.R.U32.HI UR9, URZ, 0x4, UR21 ;  /* 0x000000043f097899 */ /* 0x000fe40008011615 */
[----:B------:R-:W-:Y:S02]  /*3350*/  ULEA.HI UR8, UR20, UR8, URZ, 0x1c ;  /* 0x0000000814087291 */ /* 0x000fe4000f8fe03f */
[----:B------:R-:W-:Y:S02]  /*3360*/  USGXT.U32 UR9, UR9, 0xe ;  /* 0x0000000e0909789a */ /* 0x000fe40008000000 */
[----:B------:R-:W-:Y:S02]  /*3370*/  ULOP3.LUT UR44, UR8, 0x3fff, URZ, 0xc0, !UPT ;  /* 0x00003fff082c7892 */ /* 0x000fe4000f8ec03f */
[----:B------:R-:W-:Y:S01]  /*3380*/  ULOP3.LUT UR46, UR9, 0x4000000, URZ, 0xfc, !UPT ;  /* 0x04000000092e7892 */ /* 0x000fe2000f8efc3f */
[----:B------:R-:W-:Y:S01]  /*3390*/  UMOV UR45, 0x40000040 ;  /* 0x40000040002d7882 */ /* 0x000fe20000000000 */
[----:B------:R-:W-:Y:S01]  /*33a0*/  UMOV UR47, 0x40000040 ;  /* 0x40000040002f7882 */ /* 0x000fe20000000000 */
[----:B------:R-:W-:-:S02]  /*33b0*/  UIADD3 UR40, UP0, UR44, 0x2, URZ ;  /* 0x000000022c287890 */ /* 0x000fc4000ff1e03f */
[----:B------:R-:W-:Y:S01]  /*33c0*/  UIADD3 UR42, UP1, UR9, 0x4000080, URZ ;  /* 0x04000080092a7890 */ /* 0x000fe2000ff3e03f */
[----:B------:R-:W-:Y:S02]  /*33d0*/  UMOV UR8, URZ ;  /* 0x0000003f00087c82 */ /* 0x000fe40008000000 */
[----:B------:R-:W-:Y:S01]  /*33e0*/  UMOV UR9, URZ ;  /* 0x0000003f00097c82 */ /* 0x000fe20008000000 */
[----:B------:R-:W-:Y:S02]  /*33f0*/  UIADD3.X UR41, UR8, 0x40000040, URZ, UP0, !UPT ;  /* 0x4000004008297890 */ /* 0x000fe400087fe43f */
[----:B------:R-:W-:Y:S02]  /*3400*/  UIADD3.X UR43, UR9, 0x40000040, URZ, UP1, !UPT ;  /* 0x40000040092b7890 */ /* 0x000fe40008ffe43f */
[----:B------:R-:W-:Y:S02]  /*3410*/  UIADD3.64 UR36, UR40, 0x2, URZ ;  /* 0x0000000228247897 */ /* 0x000fe4000fffe03f */
[----:B------:R-:W-:-:S02]  /*3420*/  UIADD3.64 UR38, UR42, 0x80, URZ ;  /* 0x000000802a267897 */ /* 0x000fc4000fffe03f */
[----:B------:R-:W-:Y:S02]  /*3430*/  UIADD3.64 UR32, UR40, 0x4, URZ ;  /* 0x0000000428207897 */ /* 0x000fe4000fffe03f */
[----:B------:R-:W-:Y:S02]  /*3440*/  UIADD3.64 UR34, UR42, 0x100, URZ ;  /* 0x000001002a227897 */ /* 0x000fe4000fffe03f */
[----:B------:R-:W-:Y:S02]  /*3450*/  UIADD3.64 UR28, UR40, 0x7fe, URZ ;  /* 0x000007fe281c7897 */ /* 0x000fe4000fffe03f */
[----:B------:R-:W-:Y:S02]  /*3460*/  UIADD3.64 UR30, UR42, 0x180, URZ ;  /* 0x000001802a1e7897 */ /* 0x000fe4000fffe03f */
[----:B------:R-:W-:Y:S02]  /*3470*/  UIADD3.64 UR24, UR40, 0x800, URZ ;  /* 0x0000080028187897 */ /* 0x000fe4000fffe03f */
[----:B------:R-:W-:-:S02]  /*3480*/  UIADD3.64 UR26, UR42, 0x200, URZ ;  /* 0x000002002a1a7897 */ /* 0x000fc4000fffe03f */
[----:B------:R-:W-:Y:S02]  /*3490*/  UIADD3.64 UR20, UR40, 0x802, URZ ;  /* 0x0000080228147897 */ /* 0x000fe4000fffe03f */
[----:B------:R-:W-:Y:S02]  /*34a0*/  UIADD3.64 UR22, UR42, 0x280, URZ ;  /* 0x000002802a167897 */ /* 0x000fe4000fffe03f */
[----:B------:R-:W-:Y:S02]  /*34b0*/  UIADD3.64 UR16, UR40, 0x804, URZ ;  /* 0x0000080428107897 */ /* 0x000fe4000fffe03f */
[----:B------:R-:W-:Y:S01]  /*34c0*/  UIADD3.64 UR18, UR42, 0x300, URZ ;  /* 0x000003002a127897 */ /* 0x000fe2000fffe03f */
[----:B--2---:R-:W-:-:S06]  /*34d0*/  WARPGROUP.ARRIVE ;  /* 0x00000000000079c5 */ /* 0x004fcc0000000000 */
[----:B------:R-:W-:Y:S03]  /*34e0*/  HGMMA.64x256x16.F32.BF16 R124, gdesc[UR44].tnspB, R124, gsb0 ;  /* 0x43e000002c7c79f0 */ /* 0x000fe6000800187c */
[----:B------:R-:W-:Y:S02]  /*34f0*/  WARPGROUP.DEPBAR.LE gsb0, 0x0 ;  /* 0x00008000000079c5 */ /* 0x000fe40000010000 */
[----:B------:R-:W-:-:S15]  /*3500*/  WARPGROUP.ARRIVE ;  /* 0x00000000000079c5 */ /* 0x000fde0000000000 */
[----:B------:R-:W-:-:S08]  /*3510*/  NOP ;  /* 0x0000000000007918 */ /* 0x000fd00000000000 */
        /* <DEDUP_REMOVED lines=26> */
[----:B------:R-:W-:Y:S04]  /*36c0*/  STL.64 [R1], R124 ;  /* 0x0000007c01007387 */ /* 0x000fe80000100a00 */
        /* <DEDUP_REMOVED lines=63> */
[----:B--2---:R-:W2:Y:S04]  /*3ac0*/  LDL.LU.64 R150, [R1+0x268] ;  /* 0x0002680001967983 */ /* 0x004ea80000300a00 */
        /* <DEDUP_REMOVED lines=13> */
[----:B------:R-:W-:-:S02]  /*3ba0*/  UIADD3.64 UR44, UR40, 0x3fe, URZ ;  /* 0x000003fe282c7897 */ /* 0x000fc4000fffe03f */
[----:B------:R-:W-:Y:S02]  /*3bb0*/  UIADD3.64 UR36, UR40, 0x402, URZ ;  /* 0x0000040228247897 */ /* 0x000fe4000fffe03f */
[----:B------:R-:W-:Y:S02]  /*3bc0*/  UIADD3.64 UR32, UR40, 0x404, URZ ;  /* 0x0000040428207897 */ /* 0x000fe4000fffe03f */
[----:B------:R-:W-:Y:S02]  /*3bd0*/  UIADD3.64 UR28, UR40, 0xbfe, URZ ;  /* 0x00000bfe281c7897 */ /* 0x000fe4000fffe03f */
[----:B------:R-:W-:Y:S02]  /*3be0*/  UIADD3.64 UR24, UR40, 0xc00, URZ ;  /* 0x00000c0028187897 */ /* 0x000fe4000fffe03f */
[----:B------:R-:W-:Y:S02]  /*3bf0*/  UIADD3.64 UR20, UR40, 0xc02, URZ ;  /* 0x00000c0228147897 */ /* 0x000fe4000fffe03f */
[----:B------:R-:W-:-:S02]  /*3c00*/  UIADD3.64 UR16, UR40, 0xc04, URZ ;  /* 0x00000c0428107897 */ /* 0x000fc4000fffe03f */
[----:B------:R-:W-:Y:S02]  /*3c10*/  UIADD3 UR15, UR15, 0x80, URZ ;  /* 0x000000800f0f7890 */ /* 0x000fe4000fffe03f */
[----:B------:R-:W-:-:S04]  /*3c20*/  UIADD3 UR52, UR52, 0x1, URZ ;  /* 0x0000000134347890 */ /* 0x000fc8000fffe03f */
[----:B-1----:R-:W-:Y:S01]  /*3c30*/  ISETP.LE.AND P0, PT, R2, UR15, PT ;  /* 0x0000000f02007c0c */ /* 0x002fe2000bf03270 */
[----:B------:R-:W-:-:S04]  /*3c40*/  UISETP.NE.U32.AND UP0, UPT, UR52, 0x2, UPT ;  /* 0x000000023400788c */ /* 0x000fc8000bf05070 */
[----:B------:R-:W-:Y:S02]  /*3c50*/  USEL UR8, URZ, 0x1, UP0 ;  /* 0x000000013f087887 */ /* 0x000fe40008000000 */
[----:B------:R-:W-:-:S04]  /*3c60*/  USEL UR52, UR52, URZ, UP0 ;  /* 0x0000003f34347287 */ /* 0x000fc80008000000 */
[----:B------:R-:W-:Y:S01]  /*3c70*/  LOP3.LUT R0, R0, UR8, RZ, 0x3c, !PT ;  /* 0x0000000800007c12 */ /* 0x000fe2000f8e3cff */
[----:B--2---:R-:W-:-:S06]  /*3c80*/  WARPGROUP.ARRIVE ;  /* 0x00000000000079c5 */ /* 0x004fcc0000000000 */
[----:B------:R-:W-:Y:S01]  /*3c90*/  HGMMA.64x256x16.F32.BF16 R24, gdesc[UR44].tnspB, R24, gsb0 ;  /* 0x43e000002c1879f0 */ /* 0x000fe20008001818 */
[----:B------:R-:W-:Y:S01]  /*3ca0*/  UIADD3.64 UR44, UR40, 0x400, URZ ;  /* 0x00000400282c7897 */ /* 0x000fe2000fffe03f */
[----:B------:R-:W-:Y:S01]  /*3cb0*/  UMOV UR46, UR42 ;  /* 0x0000002a002e7c82 */ /* 0x000fe20008000000 */
[----:B------:R-:W-:Y:S01]  /*3cc0*/  UMOV UR47, UR43 ;  /* 0x0000002b002f7c82 */ /* 0x000fe20008000000 */
[----:B------:R-:W-:Y:S02]  /*3cd0*/  WARPGROUP.DEPBAR.LE gsb0, 0x0 ;  /* 0x00008000000079c5 */ /* 0x000fe40000010000 */
[----:B------:R-:W-:-:S15]  /*3ce0*/  WARPGROUP.ARRIVE ;  /* 0x00000000000079c5 */ /* 0x000fde0000000000 */
[----:B------:R-:W-:-:S07]  /*3cf0*/  NOP ;  /* 0x0000000000007918 */ /* 0x000fce0000000000 */
        /* <DEDUP_REMOVED lines=26> */
[----:B---3--:R-:W-:Y:S05]  /*3ea0*/  @!P0 BRA `(.L_x_49) ;  /* 0xffffffec00508947 */ /* 0x008fea000383ffff */
.L_x_47:
[----:B------:R5:W-:Y:S04]  /*3eb0*/  STL [R1+0x20c], R148 ;  /* 0x00020c9401007387 */ /* 0x000be80000100800 */
[----:B------:R-:W3:Y:S01]  /*3ec0*/  LDL.LU R8, [R1] ;  /* 0x0000000001087983 */ /* 0x000ee20000300800 */
[----:B--2---:R-:W-:Y:S06]  /*3ed0*/  BAR.SYNC.DEFER_BLOCKING 0x0 ;  /* 0x0000000000007b1d */ /* 0x004fec0000010000 */
[----:B-----5:R-:W2:Y:S04]  /*3ee0*/  LDL.LU R148, [R1+0x4] ;  /* 0x0000040001947983 */ /* 0x020ea80000300800 */
[----:B------:R5:W-:Y:S04]  /*3ef0*/  STL [R1+0x208], R149 ;  /* 0x0002089501007387 */ /* 0x000be80000100800 */
[----:B-----5:R-:W5:Y:S01]  /*3f00*/  LDL.LU R149, [R1+0xc] ;  /* 0x00000c0001957983 */ /* 0x020f620000300800 */
[----:B------:R-:W4:Y:S03]  /*3f10*/  @!P2 SYNCS.CCTL.IV [UR55+0x40000] ;  /* 0x04000000ff00a9b1 */ /* 0x000f260008000037 */
[----:B------:R-:W5:Y:S04]  /*3f20*/  LDL.LU R9, [R1+0x8] ;  /* 0x0000080001097983 */ /* 0x000f680000300800 */
[----:B------:R1:W-:Y:S01]  /*3f30*/  STL [R1+0x204], R150 ;  /* 0x0002049601007387 */ /* 0x0003e20000100800 */
[----:B----4-:R-:W-:Y:S06]  /*3f40*/  BAR.SYNC.DEFER_BLOCKING 0x0 ;  /* 0x0000000000007b1d */ /* 0x010fec0000010000 */
[----:B-1----:R-:W4:Y:S04]  /*3f50*/  LDL.LU R150, [R1+0x14] ;  /* 0x0000140001967983 */ /* 0x002f280000300800 */
[----:B------:R-:W4:Y:S04]  /*3f60*/  LDL.LU R10, [R1+0x10] ;  /* 0x00001000010a7983 */ /* 0x000f280000300800 */
[----:B------:R1:W-:Y:S01]  /*3f70*/  STL [R1+0x200], R151 ;  /* 0x0002009701007387 */ /* 0x0003e20000100800 */
[----:B------:R-:W-:-:S02]  /*3f80*/  ELECT P0, URZ, PT ;  /* 0x00000000003f782f */ /* 0x000fc40003800000 */
[----:B------:R-:W-:Y:S02]  /*3f90*/  F2FP.BF16.F32.PACK_AB R24, R25, R24 ;  /* 0x000000181918723e */ /* 0x000fe400000010ff */
[----:B------:R-:W-:Y:S02]  /*3fa0*/  F2FP.BF16.F32.PACK_AB R56, R57, R56 ;  /* 0x000000383938723e */ /* 0x000fe400000010ff */
[----:B------:R-:W-:Y:S01]  /*3fb0*/  F2FP.BF16.F32.PACK_AB R88, R89, R88 ;  /* 0x000000585958723e */ /* 0x000fe200000010ff */
[----:B------:R-:W4:Y:S01]  /*3fc0*/  @!P2 SYNCS.CCTL.IV [UR55+0x40008] ;  /* 0x04000800ff00a9b1 */ /* 0x000f220008000037 */
[----:B-1----:R-:W4:Y:S04]  /*3fd0*/  LDL.LU R151, [R1+0x1c] ;  /* 0x00001c0001977983 */ /* 0x002f280000300800 */
[----:B------:R-:W4:Y:S04]  /*3fe0*/  LDL.LU R11, [R1+0x18] ;  /* 0x00001800010b7983 */ /* 0x000f280000300800 */
        /* <DEDUP_REMOVED lines=119> */
[----:B---3--:R-:W3:Y:S01]  /*4760*/  LDL.LU R2, [R1+0x1f8] ;  /* 0x0001f80001027983 */ /* 0x008ee20000300800 */
[----:B--2---:R-:W-:-:S02]  /*4770*/  F2FP.BF16.F32.PACK_AB R8, R148, R8 ;  /* 0x000000089408723e */ /* 0x004fc400000010ff */
[----:B-----5:R-:W-:Y:S01]  /*4780*/  F2FP.BF16.F32.PACK_AB R9, R149, R9 ;  /* 0x000000099509723e */ /* 0x020fe200000010ff */
[----:B------:R-:W2:Y:S01]  /*4790*/  LDL.LU R148, [R1+0x20c] ;  /* 0x00020c0001947983 */ /* 0x000ea20000300800 */
[----:B----4-:R-:W-:Y:S02]  /*47a0*/  F2FP.BF16.F32.PACK_AB R10, R150, R10 ;  /* 0x0000000a960a723e */ /* 0x010fe400000010ff */
[----:B------:R-:W-:Y:S01]  /*47b0*/  F2FP.BF16.F32.PACK_AB R11, R151, R11 ;  /* 0x0000000b970b723e */ /* 0x000fe200000010ff */
[----:B------:R-:W2:Y:S04]  /*47c0*/  LDL.LU R149, [R1+0x208] ;  /* 0x0002080001957983 */ /* 0x000ea80000300800 */
[----:B------:R-:W4:Y:S04]  /*47d0*/  LDL.LU R150, [R1+0x204] ;  /* 0x0002040001967983 */ /* 0x000f280000300800 */
[----:B------:R-:W4:Y:S01]  /*47e0*/  LDL.LU R151, [R1+0x200] ;  /* 0x0002000001977983 */ /* 0x000f220000300800 */
[----:B------:R-:W-:Y:S01]  /*47f0*/  F2FP.BF16.F32.PACK_AB R4, R20, R4 ;  /* 0x000000041404723e */ /* 0x000fe200000010ff */
[----:B------:R-:W-:Y:S01]  /*4800*/  ULOP3.LUT UR53, UR53, 0x3, URZ, 0xc0, !UPT ;  /* 0x0000000335357892 */ /* 0x000fe2000f8ec03f */
[----:B------:R-:W-:Y:S01]  /*4810*/  F2FP.BF16.F32.PACK_AB R6, R0, R6 ;  /* 0x000000060006723e */ /* 0x000fe200000010ff */
[----:B------:R-:W1:Y:S01]  /*4820*/  S2R R20, SR_TID.X ;  /* 0x0000000000147919 */ /* 0x000e620000002100 */
[----:B------:R-:W-:Y:S01]  /*4830*/  F2FP.BF16.F32.PACK_AB R156, R156, R21 ;  /* 0x000000159c9c723e */ /* 0x000fe200000010ff */
[----:B------:R-:W-:Y:S01]  /*4840*/  ULEA UR52, UR53, UR55, 0xf ;  /* 0x0000003735347291 */ /* 0x000fe2000f8e783f */
[----:B------:R-:W-:Y:S01]  /*4850*/  F2FP.BF16.F32.PACK_AB R5, R3, R5 ;  /* 0x000000050305723e */ /* 0x000fe200000010ff */
[----:B------:R-:W-:Y:S01]  /*4860*/  ULEA UR53, UR53, UR54, 0x6 ;  /* 0x0000003635357291 */ /* 0x000fe2000f8e303f */
[----:B------:R-:W-:-:S02]  /*4870*/  F2FP.BF16.F32.PACK_AB R152, R243, R152 ;  /* 0x00000098f398723e */ /* 0x000fc400000010ff */
[----:B------:R-:W-:Y:S01]  /*4880*/  F2FP.BF16.F32.PACK_AB R153, R242, R153 ;  /* 0x00000099f299723e */ /* 0x000fe200000010ff */
[----:B------:R-:W-:Y:S01]  /*4890*/  UMOV UR54, UR11 ;  /* 0x0000000b00367c82 */ /* 0x000fe20008000000 */
[----:B------:R-:W-:Y:S02]  /*48a0*/  F2FP.BF16.F32.PACK_AB R154, R241, R154 ;  /* 0x0000009af19a723e */ /* 0x000fe400000010ff */
[----:B------:R-:W-:Y:S02]  /*48b0*/  F2FP.BF16.F32.PACK_AB R155, R240, R155 ;  /* 0x0000009bf09b723e */ /* 0x000fe400000010ff */
[----:B------:R-:W-:Y:S02]  /*48c0*/  F2FP.BF16.F32.PACK_AB R25, R27, R26 ;  /* 0x0000001a1b19723e */ /* 0x000fe400000010ff */
[----:B------:R-:W-:Y:S02]  /*48d0*/  F2FP.BF16.F32.PACK_AB R26, R29, R28 ;  /* 0x0000001c1d1a723e */ /* 0x000fe400000010ff */
[----:B------:R-:W-:-:S02]  /*48e0*/  F2FP.BF16.F32.PACK_AB R27, R31, R30 ;  /* 0x0000001e1f1b723e */ /* 0x000fc400000010ff */
[----:B------:R-:W-:Y:S02]  /*48f0*/  F2FP.BF16.F32.PACK_AB R57, R59, R58 ;  /* 0x0000003a3b39723e */ /* 0x000fe400000010ff */
[----:B------:R-:W-:Y:S02]  /*4900*/  F2FP.BF16.F32.PACK_AB R58, R61, R60 ;  /* 0x0000003c3d3a723e */ /* 0x000fe400000010ff */
[----:B------:R-:W-:Y:S02]  /*4910*/  F2FP.BF16.F32.PACK_AB R59, R63, R62 ;  /* 0x0000003e3f3b723e */ /* 0x000fe400000010ff */
[----:B------:R-:W-:Y:S02]  /*4920*/  F2FP.BF16.F32.PACK_AB R89, R91, R90 ;  /* 0x0000005a5b59723e */ /* 0x000fe400000010ff */
[----:B------:R-:W-:Y:S02]  /*4930*/  F2FP.BF16.F32.PACK_AB R120, R121, R120 ;  /* 0x000000787978723e */ /* 0x000fe400000010ff */
[----:B------:R-:W-:-:S02]  /*4940*/  F2FP.BF16.F32.PACK_AB R90, R93, R92 ;  /* 0x0000005c5d5a723e */ /* 0x000fc400000010ff */
[----:B------:R-:W-:Y:S01]  /*4950*/  F2FP.BF16.F32.PACK_AB R91, R95, R94 ;  /* 0x0000005e5f5b723e */ /* 0x000fe200000010ff */
[C---:B-1----:R-:W-:Y:S01]  /*4960*/  IMAD.SHL.U32 R0, R20.reuse, 0x80, RZ ;  /* 0x0000008014007824 */ /* 0x042fe200078e00ff */
[C---:B------:R-:W-:Y:S01]  /*4970*/  LOP3.LUT R3, R20.reuse, 0xff, RZ, 0xc0, !PT ;  /* 0x000000ff14037812 */ /* 0x040fe200078ec0ff */
[----:B------:R-:W-:Y:S01]  /*4980*/  IMAD.SHL.U32 R21, R20, 0x10, RZ ;  /* 0x0000001014157824 */ /* 0x000fe200078e00ff */
[----:B------:R-:W-:Y:S02]  /*4990*/  F2FP.BF16.F32.PACK_AB R168, R228, R168 ;  /* 0x000000a8e4a8723e */ /* 0x000fe400000010ff */
[----:B------:R-:W-:Y:S02]  /*49a0*/  LOP3.LUT R0, R0, 0x780, RZ, 0xc0, !PT ;  /* 0x0000078000007812 */ /* 0x000fe400078ec0ff */
[----:B------:R-:W-:Y:S02]  /*49b0*/  ISETP.LT.U32.AND P0, PT, R3, 0x80, P0 ;  /* 0x000000800300780c */ /* 0x000fe40000701070 */
[----:B------:R-:W-:Y:S01]  /*49c0*/  LOP3.LUT R21, R0, 0x70, R21, 0xf8, !PT ;  /* 0x0000007000157812 */ /* 0x000fe200078ef815 */
[----:B------:R-:W-:Y:S01]  /*49d0*/  IMAD.SHL.U32 R0, R20, 0x40, RZ ;  /* 0x0000004014007824 */ /* 0x000fe200078e00ff */
[----:B------:R-:W-:-:S02]  /*49e0*/  F2FP.BF16.F32.PACK_AB R169, R227, R169 ;  /* 0x000000a9e3a9723e */ /* 0x000fc400000010ff */
[----:B------:R-:W-:Y:S02]  /*49f0*/  LOP3.LUT R21, R21, 0x10, R20, 0x78, !PT ;  /* 0x0000001015157812 */ /* 0x000fe400078e7814 */
[----:B------:R-:W-:Y:S02]  /*4a00*/  F2FP.BF16.F32.PACK_AB R121, R123, R122 ;  /* 0x0000007a7b79723e */ /* 0x000fe400000010ff */
[----:B------:R-:W-:Y:S02]  /*4a10*/  LOP3.LUT R0, R21, 0x3800, R0, 0xf8, !PT ;  /* 0x0000380015007812 */ /* 0x000fe400078ef800 */
[----:B------:R-:W-:Y:S01]  /*4a20*/  F2FP.BF16.F32.PACK_AB R170, R226, R170 ;  /* 0x000000aae2aa723e */ /* 0x000fe200000010ff */
[----:B------:R-:W-:Y:S01]  /*4a30*/  VOTEU.ANY UP0, P0 ;  /* 0x00000000003f7886 */ /* 0x000fe20000000100 */
[----:B------:R-:W-:Y:S01]  /*4a40*/  LOP3.LUT R3, R0, 0x20, RZ, 0x3c, !PT ;  /* 0x0000002000037812 */ /* 0x000fe200078e3cff */
[----:B------:R-:W-:Y:S01]  /*4a50*/  VOTEU.ANY UP1, P0 ;  /* 0x00000000003f7886 */ /* 0x000fe20000020100 */
[----:B------:R-:W-:-:S02]  /*4a60*/  F2FP.BF16.F32.PACK_AB R122, R125, R124 ;  /* 0x0000007c7d7a723e */ /* 0x000fc400000010ff */
[----:B------:R-:W-:Y:S01]  /*4a70*/  F2FP.BF16.F32.PACK_AB R171, R225, R171 ;  /* 0x000000abe1ab723e */ /* 0x000fe200000010ff */
[----:B------:R-:W-:Y:S01]  /*4a80*/  VIADD R3, R3, UR55 ;  /* 0x0000003703037c36 */ /* 0x000fe20008000000 */
[----:B------:R-:W-:Y:S01]  /*4a90*/  F2FP.BF16.F32.PACK_AB R123, R127, R126 ;  /* 0x0000007e7f7b723e */ /* 0x000fe200000010ff */
[----:B------:R-:W-:Y:S01]  /*4aa0*/  @UP0 UMOV UR8, UR48 ;  /* 0x0000003000080c82 */ /* 0x000fe20008000000 */
[----:B------:R-:W-:Y:S01]  /*4ab0*/  F2FP.BF16.F32.PACK_AB R7, R252, R7 ;  /* 0x00000007fc07723e */ /* 0x000fe200000010ff */
[----:B------:R-:W-:Y:S01]  /*4ac0*/  @UP0 UMOV UR9, UR49 ;  /* 0x0000003100090c82 */ /* 0x000fe20008000000 */
        /* <DEDUP_REMOVED lines=92> */
[----:B---3--:R-:W-:Y:S01]  /*5090*/  F2FP.BF16.F32.PACK_AB R199, R22, R2 ;  /* 0x0000000216c7723e */ /* 0x008fe200000010ff */
[----:B------:R-:W-:-:S05]  /*50a0*/  VIADD R2, R0, UR55 ;  /* 0x0000003700027c36 */ /* 0x000fca0008000000 */
[----:B------:R1:W-:Y:S01]  /*50b0*/  STSM.16.M88.4 [R2], R8 ;  /* 0x0000000802007844 */ /* 0x0003e20000000200 */
[----:B--2---:R-:W-:-:S03]  /*50c0*/  F2FP.BF16.F32.PACK_AB R146, R149, R148 ;  /* 0x000000949592723e */ /* 0x004fc600000010ff */
[----:B------:R-:W-:Y:S04]  /*50d0*/  STSM.16.M88.4 [R2+0x8000], R152 ;  /* 0x0080009802007844 */ /* 0x000fe80000000200 */
[----:B------:R-:W-:Y:S01]  /*50e0*/  STSM.16.M88.4 [R2+0x10000], R168 ;  /* 0x010000a802007844 */ /* 0x000fe20000000200 */
[----:B----4-:R-:W-:-:S03]  /*50f0*/  F2FP.BF16.F32.PACK_AB R147, R151, R150 ;  /* 0x000000969793723e */ /* 0x010fc600000010ff */
[----:B------:R-:W-:Y:S04]  /*5100*/  STSM.16.M88.4 [R2+0x18000], R184 ;  /* 0x018000b802007844 */ /* 0x000fe80000000200 */
[----:B------:R-:W-:Y:S01]  /*5110*/  STSM.16.M88.4 [R2+0x4000], R24 ;  /* 0x0040001802007844 */ /* 0x000fe20000000200 */
[C---:B-1----:R-:W-:Y:S02]  /*5120*/  LOP3.LUT R8, R0.reuse, 0x40, RZ, 0x3c, !PT ;  /* 0x0000004000087812 */ /* 0x042fe400078e3cff */
[----:B------:R-:W-:Y:S01]  /*5130*/  LOP3.LUT R0, R0, 0x60, RZ, 0x3c, !PT ;  /* 0x0000006000007812 */ /* 0x000fe200078e3cff */
[----:B------:R-:W-:Y:S02]  /*5140*/  STSM.16.M88.4 [R2+0xc000], R56 ;  /* 0x00c0003802007844 */ /* 0x000fe40000000200 */
[----:B------:R-:W-:-:S02]  /*5150*/  VIADD R8, R8, UR55 ;  /* 0x0000003708087c36 */ /* 0x000fc40008000000 */
[----:B------:R-:W-:Y:S01]  /*5160*/  STSM.16.M88.4 [R2+0x14000], R88 ;  /* 0x0140005802007844 */ /* 0x000fe20000000200 */
[----:B------:R-:W-:-:S03]  /*5170*/  VIADD R0, R0, UR55 ;  /* 0x0000003700007c36 */ /* 0x000fc60008000000 */
[----:B------:R-:W-:Y:S04]  /*5180*/  STSM.16.M88.4 [R2+0x1c000], R120 ;  /* 0x01c0007802007844 */ /* 0x000fe80000000200 */
[----:B------:R-:W-:Y:S04]  /*5190*/  STSM.16.M88.4 [R3], R4 ;  /* 0x0000000403007844 */ /* 0x000fe80000000200 */
[----:B------:R-:W-:Y:S04]  /*51a0*/  STSM.16.M88.4 [R3+0x8000], R156 ;  /* 0x0080009c03007844 */ /* 0x000fe80000000200 */
[----:B------:R-:W-:Y:S04]  /*51b0*/  STSM.16.M88.4 [R3+0x10000], R172 ;  /* 0x010000ac03007844 */ /* 0x000fe80000000200 */
[----:B------:R-:W-:Y:S04]  /*51c0*/  STSM.16.M88.4 [R3+0x18000], R188 ;  /* 0x018000bc03007844 */ /* 0x000fe80000000200 */
[----:B------:R-:W-:Y:S04]  /*51d0*/  STSM.16.M88.4 [R3+0x4000], R32 ;  /* 0x0040002003007844 */ /* 0x000fe80000000200 */
[----:B------:R-:W-:Y:S04]  /*51e0*/  STSM.16.M88.4 [R3+0xc000], R64 ;  /* 0x00c0004003007844 */ /* 0x000fe80000000200 */
[----:B------:R-:W-:Y:S04]  /*51f0*/  STSM.16.M88.4 [R3+0x14000], R96 ;  /* 0x0140006003007844 */ /* 0x000fe80000000200 */
        /* <DEDUP_REMOVED lines=16> */
[----:B------:R-:W-:Y:S01]  /*5300*/  STSM.16.M88.4 [R0+0x1c000], R144 ;  /* 0x01c0009000007844 */ /* 0x000fe20000000200 */
[----:B------:R1:W-:Y:S06]  /*5310*/  MEMBAR.ALL.CTA ;  /* 0x0000000000007992 */ /* 0x0003ec0000008000 */
[----:B-1----:R-:W1:Y:S02]  /*5320*/  FENCE.VIEW.ASYNC.S ;  /* 0x00000000000073c6 */ /* 0x002e640000000000 */
[----:B-1----:R-:W-:Y:S06]  /*5330*/  BAR.SYNC.DEFER_BLOCKING 0x0 ;  /* 0x0000000000007b1d */ /* 0x002fec0000010000 */
[----:B------:R1:W-:Y:S01]  /*5340*/  @UP1 UTMASTG.2D [UR52], [UR8] ;  /* 0x00000034080013b5 */ /* 0x0003e20008008000 */
[----:B------:R0:W-:Y:S01]  /*5350*/  UTMACMDFLUSH ;  /* 0x00000000000079b7 */ /* 0x0001e20000000000 */
[----:B------:R-:W-:-:S04]  /*5360*/  DEPBAR.LE SB0, 0x0 ;  /* 0x000080000000791a */ /* 0x000fc80000000000 */
[----:B------:R-:W-:Y:S06]  /*5370*/  BAR.SYNC.DEFER_BLOCKING 0x0 ;  /* 0x0000000000007b1d */ /* 0x000fec0000010000 */
[----:B-1----:R-:W-:Y:S05]  /*5380*/  EXIT ;  /* 0x000000000000794d */ /* 0x002fea0003800000 */
.L_x_48:
[----:B------:R-:W1:Y:S02]  /*5390*/  SYNCS.PHASECHK.TRANS64.TRYWAIT P0, [UR22+0x40000], R2 ;  /* 0x04000002ff0075a7 */ /* 0x000e640008000156 */
[----:B-1----:R-:W-:Y:S05]  /*53a0*/  @!P0 BRA `(.L_x_48) ;  /* 0xfffffffc00f88947 */ /* 0x002fea000383ffff */
[----:B------:R-:W-:Y:S05]  /*53b0*/  BRA `(.L_x_50) ;  /* 0xffffffd8009c7947 */ /* 0x000fea000383ffff */
.L_x_51:
[----:B------:R-:W-:-:S00]  /*53c0*/  BRA `(.L_x_51) ;  /* 0xfffffffc00fc7947 */ /* 0x000fc0000383ffff */
[----:B------:R-:W-:-:S00]  /*53d0*/  NOP ;  /* 0x0000000000007918 */ /* 0x000fc00000000000 */
        /* <DEDUP_REMOVED lines=10> */
.L_x_52:


//--------------------- .nv.shared.gluon_wgmma    --------------------------
	.section	.nv.shared.gluon_wgmma,"aw",@nobits
	.sectionflags	@""
	.align	16
	.zero		1024


//--------------------- .nv.shared.reserved.0     --------------------------
	.section	.nv.shared.reserved.0,"aw",@nobits
	.weak		__nv_reservedSMEM_offset_0_alias
	.size		__nv_reservedSMEM_offset_0_alias, 0, 0
	.other		__nv_reservedSMEM_offset_0_alias,@"STO_CUDA_RESERVED_SHARED STV_DEFAULT"
__nv_reservedSMEM_offset_0_alias:
	.zero		0


//--------------------- .nv.constant0.gluon_wgmma --------------------------
	.section	.nv.constant0.gluon_wgmma,"a",@progbits
	.sectionflags	@""
	.align	4
.nv.constant0.gluon_wgmma:
	.zero		608


//--------------------- SYMBOLS --------------------------

	.type		.nv.reservedSmem.offset0,@object
	.size		.nv.reservedSmem.offset0,0x4
